	.headerflags	@"EF_CUDA_TEXMODE_UNIFIED EF_CUDA_64BIT_ADDRESS EF_CUDA_ACCELERATORS EF_CUDA_SM90 EF_CUDA_VIRTUAL_SM(EF_CUDA_SM90)"
	.elftype	@"ET_EXEC"


//--------------------- .nv.info                  --------------------------
	.section	.nv.info,"",@"SHT_CUDA_INFO"
	.align	4


	//----- nvinfo : EIATTR_REGCOUNT
	.align		4
        /*0000*/ 	.byte	0x04, 0x2f
        /*0002*/ 	.short	(.L_3 - .L_2)
	.align		4
.L_2:
        /*0004*/ 	.word	index@(triton_poi_fused__native_batch_norm_legit_no_training_relu_threshold_backward_6)
        /*0008*/ 	.word	0x00000036


	//----- nvinfo : EIATTR_MIN_STACK_SIZE
	.align		4
.L_3:
        /*000c*/ 	.byte	0x04, 0x12
        /*000e*/ 	.short	(.L_5 - .L_4)
	.align		4
.L_4:
        /*0010*/ 	.word	index@(triton_poi_fused__native_batch_norm_legit_no_training_relu_threshold_backward_6)
        /*0014*/ 	.word	0x00000000


	//----- nvinfo : EIATTR_FRAME_SIZE
	.align		4
.L_5:
        /*0018*/ 	.byte	0x04, 0x11
        /*001a*/ 	.short	(.L_7 - .L_6)
	.align		4
.L_6:
        /*001c*/ 	.word	index@(triton_poi_fused__native_batch_norm_legit_no_training_relu_threshold_backward_6)
        /*0020*/ 	.word	0x00000000


	//----- nvinfo : EIATTR_MIN_STACK_SIZE
	.align		4
.L_7:
        /*0024*/ 	.byte	0x04, 0x12
        /*0026*/ 	.short	(.L_9 - .L_8)
	.align		4
.L_8:
        /*0028*/ 	.word	index@(triton_poi_fused__native_batch_norm_legit_no_training_relu_threshold_backward_6)
        /*002c*/ 	.word	0x00000000
.L_9:


//--------------------- .nv.info.triton_poi_fused__native_batch_norm_legit_no_training_relu_threshold_backward_6 --------------------------
	.section	.nv.info.triton_poi_fused__native_batch_norm_legit_no_training_relu_threshold_backward_6,"",@"SHT_CUDA_INFO"
	.sectionflags	@""
	.align	4


	//----- nvinfo : EIATTR_CUDA_API_VERSION
	.align		4
        /*0000*/ 	.byte	0x04, 0x37
        /*0002*/ 	.short	(.L_11 - .L_10)
.L_10:
        /*0004*/ 	.word	0x0000007c


	//----- nvinfo : EIATTR_KPARAM_INFO
	.align		4
.L_11:
        /*0008*/ 	.byte	0x04, 0x17
        /*000a*/ 	.short	(.L_13 - .L_12)
.L_12:
        /*000c*/ 	.word	0x00000000
        /*0010*/ 	.short	0x0008
        /*0012*/ 	.short	0x003c
        /*0014*/ 	.byte	0x00, 0xf0, 0x11, 0x00


	//----- nvinfo : EIATTR_KPARAM_INFO
	.align		4
.L_13:
        /*0018*/ 	.byte	0x04, 0x17
        /*001a*/ 	.short	(.L_15 - .L_14)
.L_14:
        /*001c*/ 	.word	0x00000000
        /*0020*/ 	.short	0x0007
        /*0022*/ 	.short	0x0038
        /*0024*/ 	.byte	0x00, 0xf0, 0x11, 0x00


	//----- nvinfo : EIATTR_KPARAM_INFO
	.align		4
.L_15:
        /*0028*/ 	.byte	0x04, 0x17
        /*002a*/ 	.short	(.L_17 - .L_16)
.L_16:
        /*002c*/ 	.word	0x00000000
        /*0030*/ 	.short	0x0006
        /*0032*/ 	.short	0x0030
        /*0034*/ 	.byte	0x00, 0xf4, 0x21, 0x00


	//----- nvinfo : EIATTR_KPARAM_INFO
	.align		4
.L_17:
        /*0038*/ 	.byte	0x04, 0x17
        /*003a*/ 	.short	(.L_19 - .L_18)
.L_18:
        /*003c*/ 	.word	0x00000000
        /*0040*/ 	.short	0x0005
        /*0042*/ 	.short	0x0028
        /*0044*/ 	.byte	0x00, 0xf4, 0x21, 0x00


	//----- nvinfo : EIATTR_KPARAM_INFO
	.align		4
.L_19:
        /*0048*/ 	.byte	0x04, 0x17
        /*004a*/ 	.short	(.L_21 - .L_20)
.L_20:
        /*004c*/ 	.word	0x00000000
        /*0050*/ 	.short	0x0004
        /*0052*/ 	.short	0x0020
        /*0054*/ 	.byte	0x00, 0xf4, 0x21, 0x00


	//----- nvinfo : EIATTR_KPARAM_INFO
	.align		4
.L_21:
        /*0058*/ 	.byte	0x04, 0x17
        /*005a*/ 	.short	(.L_23 - .L_22)
.L_22:
        /*005c*/ 	.word	0x00000000
        /*0060*/ 	.short	0x0003
        /*0062*/ 	.short	0x0018
        /*0064*/ 	.byte	0x00, 0xf4, 0x21, 0x00


	//----- nvinfo : EIATTR_KPARAM_INFO
	.align		4
.L_23:
        /*0068*/ 	.byte	0x04, 0x17
        /*006a*/ 	.short	(.L_25 - .L_24)
.L_24:
        /*006c*/ 	.word	0x00000000
        /*0070*/ 	.short	0x0002
        /*0072*/ 	.short	0x0010
        /*0074*/ 	.byte	0x00, 0xf4, 0x21, 0x00


	//----- nvinfo : EIATTR_KPARAM_INFO
	.align		4
.L_25:
        /*0078*/ 	.byte	0x04, 0x17
        /*007a*/ 	.short	(.L_27 - .L_26)
.L_26:
        /*007c*/ 	.word	0x00000000
        /*0080*/ 	.short	0x0001
        /*0082*/ 	.short	0x0008
        /*0084*/ 	.byte	0x00, 0xf4, 0x21, 0x00


	//----- nvinfo : EIATTR_KPARAM_INFO
	.align		4
.L_27:
        /*0088*/ 	.byte	0x04, 0x17
        /*008a*/ 	.short	(.L_29 - .L_28)
.L_28:
        /*008c*/ 	.word	0x00000000
        /*0090*/ 	.short	0x0000
        /*0092*/ 	.short	0x0000
        /*0094*/ 	.byte	0x00, 0xf4, 0x21, 0x00


	//----- nvinfo : EIATTR_SPARSE_MMA_MASK
	.align		4
.L_29:
        /*0098*/ 	.byte	0x03, 0x50
        /*009a*/ 	.short	0x0000


	//----- nvinfo : EIATTR_MAXREG_COUNT
	.align		4
        /*009c*/ 	.byte	0x03, 0x1b
        /*009e*/ 	.short	0x00ff


	//----- nvinfo : EIATTR_EXIT_INSTR_OFFSETS
	.align		4
        /*00a0*/ 	.byte	0x04, 0x1c
        /*00a2*/ 	.short	(.L_31 - .L_30)


	//   ....[0]....
.L_30:
        /*00a4*/ 	.word	0x00001f80


	//   ....[1]....
        /*00a8*/ 	.word	0x00001fa0


	//----- nvinfo : EIATTR_REQNTID
	.align		4
.L_31:
        /*00ac*/ 	.byte	0x04, 0x10
        /*00ae*/ 	.short	(.L_33 - .L_32)
.L_32:
        /*00b0*/ 	.word	0x00000100
        /*00b4*/ 	.word	0x00000001
        /*00b8*/ 	.word	0x00000001


	//----- nvinfo : EIATTR_CBANK_PARAM_SIZE
	.align		4
.L_33:
        /*00bc*/ 	.byte	0x03, 0x19
        /*00be*/ 	.short	0x0040


	//----- nvinfo : EIATTR_PARAM_CBANK
	.align		4
        /*00c0*/ 	.byte	0x04, 0x0a
        /*00c2*/ 	.short	(.L_35 - .L_34)
	.align		4
.L_34:
        /*00c4*/ 	.word	index@(.nv.constant0.triton_poi_fused__native_batch_norm_legit_no_training_relu_threshold_backward_6)
        /*00c8*/ 	.short	0x0210
        /*00ca*/ 	.short	0x0040


	//----- nvinfo : EIATTR_SW_WAR
	.align		4
.L_35:
        /*00cc*/ 	.byte	0x04, 0x36
        /*00ce*/ 	.short	(.L_37 - .L_36)
.L_36:
        /*00d0*/ 	.word	0x00000008
.L_37:


//--------------------- .nv.callgraph             --------------------------
	.section	.nv.callgraph,"",@"SHT_CUDA_CALLGRAPH"
	.align	4
	.sectionentsize	8
	.align		4
        /*0000*/ 	.word	0x00000000
	.align		4
        /*0004*/ 	.word	0xffffffff
	.align		4
        /*0008*/ 	.word	0x00000000
	.align		4
        /*000c*/ 	.word	0xfffffffe
	.align		4
        /*0010*/ 	.word	0x00000000
	.align		4
        /*0014*/ 	.word	0xfffffffd
	.align		4
        /*0018*/ 	.word	0x00000000
	.align		4
        /*001c*/ 	.word	0xfffffffc


//--------------------- .nv.constant4             --------------------------
	.section	.nv.constant4,"a",@progbits
	.align	8
	.align		8
.nv.constant4:
        /*0000*/ 	.dword	_$_str
	.align		8
        /*0008*/ 	.dword	_$_str_$_2


//--------------------- .text.triton_poi_fused__native_batch_norm_legit_no_training_relu_threshold_backward_6 --------------------------
	.section	.text.triton_poi_fused__native_batch_norm_legit_no_training_relu_threshold_backward_6,"ax",@progbits
	.sectionflags	@"SHF_BARRIERS=1"
	.align	128
        .global         triton_poi_fused__native_batch_norm_legit_no_training_relu_threshold_backward_6
        .type           triton_poi_fused__native_batch_norm_legit_no_training_relu_threshold_backward_6,@function
        .size           triton_poi_fused__native_batch_norm_legit_no_training_relu_threshold_backward_6,(.L_x_1 - triton_poi_fused__native_batch_norm_legit_no_training_relu_threshold_backward_6)
        .other          triton_poi_fused__native_batch_norm_legit_no_training_relu_threshold_backward_6,@"STO_CUDA_ENTRY STV_DEFAULT"
triton_poi_fused__native_batch_norm_legit_no_training_relu_threshold_backward_6:
.text.triton_poi_fused__native_batch_norm_legit_no_training_relu_threshold_backward_6:
[----:B------:R-:W0:Y:S01]  /*0000*/  LDC R1, c[0x0][0x28] ;  /* 0x00000a00ff017b82 */ /* 0x000e220000000800 */
[----:B------:R-:W1:Y:S07]  /*0010*/  S2R R0, SR_CTAID.Y ;  /* 0x0000000000007919 */ /* 0x000e6e0000002600 */
[----:B------:R-:W2:Y:S01]  /*0020*/  LDC.64 R42, c[0x0][0x220] ;  /* 0x00008800ff2a7b82 */ /* 0x000ea20000000a00 */
[----:B------:R-:W-:Y:S01]  /*0030*/  ULDC.64 UR6, c[0x0][0x208] ;  /* 0x0000820000067ab9 */ /* 0x000fe20000000a00 */
[----:B------:R-:W3:Y:S01]  /*0040*/  S2R R32, SR_TID.X ;  /* 0x0000000000207919 */ /* 0x000ee20000002100 */
[----:B------:R-:W4:Y:S05]  /*0050*/  S2R R5, SR_CTAID.X ;  /* 0x0000000000057919 */ /* 0x000f2a0000002500 */
[----:B------:R-:W5:Y:S08]  /*0060*/  LDC.64 R44, c[0x0][0x218] ;  /* 0x00008600ff2c7b82 */ /* 0x000f700000000a00 */
[----:B------:R-:W4:Y:S01]  /*0070*/  LDC.64 R46, c[0x0][0x210] ;  /* 0x00008400ff2e7b82 */ /* 0x000f220000000a00 */
[----:B------:R-:W-:-:S02]  /*0080*/  CS2R R20, SRZ ;  /* 0x0000000000147805 */ /* 0x000fc4000001ff00 */
[----:B------:R-:W-:Y:S02]  /*0090*/  CS2R R22, SRZ ;  /* 0x0000000000167805 */ /* 0x000fe4000001ff00 */
[----:B------:R-:W-:Y:S02]  /*00a0*/  CS2R R8, SRZ ;  /* 0x0000000000087805 */ /* 0x000fe4000001ff00 */
[----:B------:R-:W-:Y:S01]  /*00b0*/  CS2R R10, SRZ ;  /* 0x00000000000a7805 */ /* 0x000fe2000001ff00 */
[----:B------:R-:W-:Y:S01]  /*00c0*/  IMAD.MOV.U32 R34, RZ, RZ, 0x3e800000 ;  /* 0x3e800000ff227424 */ /* 0x000fe200078e00ff */
[----:B------:R-:W5:Y:S01]  /*00d0*/  LDC.64 R50, c[0x0][0x228] ;  /* 0x00008a00ff327b82 */ /* 0x000f620000000a00 */
[----:B-1----:R-:W-:Y:S01]  /*00e0*/  IMAD.SHL.U32 R33, R0, 0x40, RZ ;  /* 0x0000004000217824 */ /* 0x002fe200078e00ff */
[----:B------:R-:W-:Y:S01]  /*00f0*/  SHF.R.S32.HI R37, RZ, 0x19, R0 ;  /* 0x00000019ff257819 */ /* 0x000fe20000011400 */
[----:B---3--:R-:W-:-:S05]  /*0100*/  IMAD.SHL.U32 R38, R32, 0x10, RZ ;  /* 0x0000001020267824 */ /* 0x008fca00078e00ff */
[----:B------:R-:W-:-:S04]  /*0110*/  LOP3.LUT R38, R33, 0x30, R38, 0xf8, !PT ;  /* 0x0000003021267812 */ /* 0x000fc800078ef826 */
[----:B------:R-:W-:-:S04]  /*0120*/  SHF.R.S32.HI R3, RZ, 0x1f, R38 ;  /* 0x0000001fff037819 */ /* 0x000fc80000011426 */
[----:B------:R-:W-:-:S04]  /*0130*/  LEA.HI R4, R3, R38, RZ, 0x8 ;  /* 0x0000002603047211 */ /* 0x000fc800078f40ff */
[----:B------:R-:W-:-:S05]  /*0140*/  LOP3.LUT R31, R4, 0xffffff00, RZ, 0xc0, !PT ;  /* 0xffffff00041f7812 */ /* 0x000fca00078ec0ff */
[----:B------:R-:W-:Y:S01]  /*0150*/  IMAD.IADD R31, R38, 0x1, -R31 ;  /* 0x00000001261f7824 */ /* 0x000fe200078e0a1f */
[----:B------:R-:W-:-:S03]  /*0160*/  SGXT R37, R37, 0x1 ;  /* 0x000000012525781a */ /* 0x000fc60000000200 */
[----:B--2---:R-:W-:Y:S01]  /*0170*/  IMAD.WIDE R16, R31, 0x4, R42 ;  /* 0x000000041f107825 */ /* 0x004fe200078e022a */
[----:B------:R-:W-:-:S04]  /*0180*/  LOP3.LUT R0, R38, 0x4, RZ, 0xfc, !PT ;  /* 0x0000000426007812 */ /* 0x000fc800078efcff */
[----:B------:R-:W-:Y:S01]  /*0190*/  LEA.HI R2, R37, R0, RZ, 0x8 ;  /* 0x0000000025027211 */ /* 0x000fe200078f40ff */
[----:B------:R-:W2:Y:S01]  /*01a0*/  LDG.E.EL.128 R16, desc[UR6][R16.64] ;  /* 0x0000000610107981 */ /* 0x000ea2000c2e1d00 */
[----:B------:R-:W-:Y:S01]  /*01b0*/  IMAD.SHL.U32 R4, R4, 0x40, RZ ;  /* 0x0000004004047824 */ /* 0x000fe200078e00ff */
[----:B------:R-:W-:Y:S02]  /*01c0*/  SHF.R.U32.HI R3, RZ, 0x2, R32 ;  /* 0x00000002ff037819 */ /* 0x000fe40000011620 */
[----:B------:R-:W-:Y:S01]  /*01d0*/  LOP3.LUT R29, R2, 0xffffff00, RZ, 0xc0, !PT ;  /* 0xffffff00021d7812 */ /* 0x000fe200078ec0ff */
[----:B----4-:R-:W-:Y:S01]  /*01e0*/  IMAD.SHL.U32 R2, R5, 0x40, RZ ;  /* 0x0000004005027824 */ /* 0x010fe200078e00ff */
[----:B------:R-:W-:Y:S02]  /*01f0*/  LOP3.LUT R35, R4, 0xffffc000, RZ, 0xc0, !PT ;  /* 0xffffc00004237812 */ /* 0x000fe400078ec0ff */
[----:B------:R-:W-:Y:S01]  /*0200*/  SGXT.U32 R3, R3, 0x6 ;  /* 0x000000060303781a */ /* 0x000fe20000000000 */
[----:B------:R-:W-:-:S03]  /*0210*/  IMAD.IADD R29, R0, 0x1, -R29 ;  /* 0x00000001001d7824 */ /* 0x000fc600078e0a1d */
[----:B------:R-:W-:Y:S01]  /*0220*/  LOP3.LUT R0, R2, R3, RZ, 0xfc, !PT ;  /* 0x0000000302007212 */ /* 0x000fe200078efcff */
[----:B------:R-:W-:-:S03]  /*0230*/  IMAD.WIDE R4, R29, 0x4, R42 ;  /* 0x000000041d047825 */ /* 0x000fc600078e022a */
[C---:B------:R-:W-:Y:S01]  /*0240*/  ISETP.GE.AND P0, PT, R0.reuse, 0x40, PT ;  /* 0x000000400000780c */ /* 0x040fe20003f06270 */
[----:B------:R-:W-:Y:S02]  /*0250*/  IMAD R35, R0, 0x100, R35 ;  /* 0x0000010000237824 */ /* 0x000fe400078e0223 */
[----:B------:R-:W3:Y:S01]  /*0260*/  LDG.E.EL.128 R4, desc[UR6][R4.64] ;  /* 0x0000000604047981 */ /* 0x000ee2000c2e1d00 */
[----:B-----5:R-:W-:-:S04]  /*0270*/  IMAD.WIDE R24, R31, 0x4, R44 ;  /* 0x000000041f187825 */ /* 0x020fc800078e022c */
[----:B------:R-:W-:Y:S02]  /*0280*/  IMAD.IADD R0, R31, 0x1, R35 ;  /* 0x000000011f007824 */ /* 0x000fe400078e0223 */
[----:B------:R-:W4:Y:S02]  /*0290*/  LDG.E.EL.128 R24, desc[UR6][R24.64] ;  /* 0x0000000618187981 */ /* 0x000f24000c2e1d00 */
[----:B0-----:R-:W-:-:S05]  /*02a0*/  IMAD.WIDE R48, R0, 0x4, R46 ;  /* 0x0000000400307825 */ /* 0x001fca00078e022e */
[----:B------:R0:W4:Y:S01]  /*02b0*/  @!P0 LDG.E.EL.128 R20, desc[UR6][R48.64] ;  /* 0x0000000630148981 */ /* 0x000122000c2e1d00 */
[C---:B------:R-:W-:Y:S02]  /*02c0*/  IMAD.IADD R41, R29.reuse, 0x1, R35 ;  /* 0x000000011d297824 */ /* 0x040fe400078e0223 */
[----:B------:R-:W-:-:S04]  /*02d0*/  IMAD.WIDE R12, R29, 0x4, R44 ;  /* 0x000000041d0c7825 */ /* 0x000fc800078e022c */
[----:B------:R-:W-:Y:S02]  /*02e0*/  IMAD.WIDE R40, R41, 0x4, R46 ;  /* 0x0000000429287825 */ /* 0x000fe400078e022e */
[----:B------:R-:W5:Y:S01]  /*02f0*/  LDG.E.EL.128 R12, desc[UR6][R12.64] ;  /* 0x000000060c0c7981 */ /* 0x000f62000c2e1d00 */
[----:B0-----:R-:W0:Y:S03]  /*0300*/  LDC.64 R48, c[0x0][0x230] ;  /* 0x00008c00ff307b82 */ /* 0x001e260000000a00 */
[----:B------:R1:W5:Y:S01]  /*0310*/  @!P0 LDG.E.EL.128 R8, desc[UR6][R40.64] ;  /* 0x0000000628088981 */ /* 0x000362000c2e1d00 */
[----:B--2---:R-:W-:Y:S01]  /*0320*/  FADD R28, R16, 9.9999997473787516356e-06 ;  /* 0x3727c5ac101c7421 */ /* 0x004fe20000000000 */
[----:B------:R-:W-:Y:S01]  /*0330*/  FADD R16, R17, 9.9999997473787516356e-06 ;  /* 0x3727c5ac11107421 */ /* 0x000fe20000000000 */
[----:B------:R-:W-:-:S04]  /*0340*/  FADD R17, R18, 9.9999997473787516356e-06 ;  /* 0x3727c5ac12117421 */ /* 0x000fc80000000000 */
[----:B------:R-:W2:Y:S08]  /*0350*/  MUFU.SQRT R28, R28 ;  /* 0x0000001c001c7308 */ /* 0x000eb00000002000 */
[----:B------:R-:W0:Y:S01]  /*0360*/  MUFU.SQRT R16, R16 ;  /* 0x0000001000107308 */ /* 0x000e220000002000 */
[----:B------:R-:W-:-:S07]  /*0370*/  FADD R19, R19, 9.9999997473787516356e-06 ;  /* 0x3727c5ac13137421 */ /* 0x000fce0000000000 */
[----:B------:R-:W1:Y:S01]  /*0380*/  MUFU.SQRT R17, R17 ;  /* 0x0000001100117308 */ /* 0x000e620000002000 */
[----:B---3--:R-:W-:Y:S01]  /*0390*/  FADD R7, R7, 9.9999997473787516356e-06 ;  /* 0x3727c5ac07077421 */ /* 0x008fe20000000000 */
[----:B--2---:R-:W-:Y:S02]  /*03a0*/  FSETP.GT.AND P1, PT, R28, 8.50705917302346158658e+37, PT ;  /* 0x7e8000001c00780b */ /* 0x004fe40003f24000 */
[----:B0-----:R-:W-:-:S04]  /*03b0*/  FSETP.GT.AND P5, PT, R16, 8.50705917302346158658e+37, PT ;  /* 0x7e8000001000780b */ /* 0x001fc80003fa4000 */
[----:B------:R0:W2:Y:S01]  /*03c0*/  MUFU.SQRT R18, R19 ;  /* 0x0000001300127308 */ /* 0x0000a20000002000 */
[----:B------:R-:W-:Y:S02]  /*03d0*/  FSETP.GEU.AND P6, PT, R28, 1.175494350822287508e-38, PT ;  /* 0x008000001c00780b */ /* 0x000fe40003fce000 */
[----:B------:R-:W-:Y:S02]  /*03e0*/  FSETP.GEU.AND P3, PT, R16, 1.175494350822287508e-38, PT ;  /* 0x008000001000780b */ /* 0x000fe40003f6e000 */
[----:B-1----:R-:W-:-:S03]  /*03f0*/  FSETP.GT.AND P4, PT, R17, 8.50705917302346158658e+37, PT ;  /* 0x7e8000001100780b */ /* 0x002fc60003f84000 */
[----:B------:R-:W1:Y:S01]  /*0400*/  MUFU.SQRT R7, R7 ;  /* 0x0000000700077308 */ /* 0x000e620000002000 */
[----:B------:R-:W-:Y:S01]  /*0410*/  FSETP.GEU.AND P2, PT, R17, 1.175494350822287508e-38, PT ;  /* 0x008000001100780b */ /* 0x000fe20003f4e000 */
[----:B------:R-:W-:Y:S01]  /*0420*/  @P1 FMUL R28, R28, 0.25 ;  /* 0x3e8000001c1c1820 */ /* 0x000fe20000400000 */
[----:B------:R-:W-:Y:S01]  /*0430*/  FSEL R41, R34, 1, P1 ;  /* 0x3f80000022297808 */ /* 0x000fe20000800000 */
[----:B------:R-:W-:Y:S01]  /*0440*/  @P5 FMUL R16, R16, 0.25 ;  /* 0x3e80000010105820 */ /* 0x000fe20000400000 */
[----:B0-----:R-:W-:Y:S01]  /*0450*/  FSEL R19, R34, 1, P5 ;  /* 0x3f80000022137808 */ /* 0x001fe20002800000 */
[----:B----4-:R-:W-:Y:S01]  /*0460*/  FADD R20, -R24, R20 ;  /* 0x0000001418147221 */ /* 0x010fe20000000100 */
[----:B--2---:R-:W-:Y:S01]  /*0470*/  FSETP.GT.AND P1, PT, R18, 8.50705917302346158658e+37, PT ;  /* 0x7e8000001200780b */ /* 0x004fe20003f24000 */
[----:B------:R-:W-:Y:S01]  /*0480*/  @!P6 FMUL R28, R28, 16777216 ;  /* 0x4b8000001c1ce820 */ /* 0x000fe20000400000 */
[----:B------:R-:W-:Y:S01]  /*0490*/  FSEL R24, R34, 1, P4 ;  /* 0x3f80000022187808 */ /* 0x000fe20002000000 */
[----:B------:R-:W-:Y:S01]  /*04a0*/  @!P3 FMUL R16, R16, 16777216 ;  /* 0x4b8000001010b820 */ /* 0x000fe20000400000 */
[----:B------:R-:W-:Y:S01]  /*04b0*/  @!P6 FMUL R41, R41, 16777216 ;  /* 0x4b8000002929e820 */ /* 0x000fe20000400000 */
[----:B------:R-:W-:Y:S01]  /*04c0*/  @P4 FMUL R17, R17, 0.25 ;  /* 0x3e80000011114820 */ /* 0x000fe20000400000 */
[----:B------:R-:W-:Y:S01]  /*04d0*/  @!P3 FMUL R19, R19, 16777216 ;  /* 0x4b8000001313b820 */ /* 0x000fe20000400000 */
[----:B------:R-:W-:-:S02]  /*04e0*/  FSETP.GEU.AND P6, PT, R18, 1.175494350822287508e-38, PT ;  /* 0x008000001200780b */ /* 0x000fc40003fce000 */
[----:B-1----:R-:W-:Y:S01]  /*04f0*/  FSETP.GT.AND P3, PT, R7, 8.50705917302346158658e+37, PT ;  /* 0x7e8000000700780b */ /* 0x002fe20003f64000 */
[----:B------:R-:W-:Y:S01]  /*0500*/  @!P2 FMUL R17, R17, 16777216 ;  /* 0x4b8000001111a820 */ /* 0x000fe20000400000 */
[----:B------:R-:W-:Y:S01]  /*0510*/  @!P2 FMUL R24, R24, 16777216 ;  /* 0x4b8000001818a820 */ /* 0x000fe20000400000 */
[----:B------:R-:W-:Y:S01]  /*0520*/  FSETP.GEU.AND P2, PT, R7, 1.175494350822287508e-38, PT ;  /* 0x008000000700780b */ /* 0x000fe20003f4e000 */
[----:B------:R-:W-:Y:S01]  /*0530*/  @P1 FMUL R18, R18, 0.25 ;  /* 0x3e80000012121820 */ /* 0x000fe20000400000 */
[----:B------:R-:W0:Y:S06]  /*0540*/  MUFU.RCP R28, R28 ;  /* 0x0000001c001c7308 */ /* 0x000e2c0000001000 */
[----:B------:R-:W-:-:S02]  /*0550*/  @!P6 FMUL R18, R18, 16777216 ;  /* 0x4b8000001212e820 */ /* 0x000fc40000400000 */
[----:B------:R-:W1:Y:S01]  /*0560*/  MUFU.RCP R16, R16 ;  /* 0x0000001000107308 */ /* 0x000e620000001000 */
[----:B------:R-:W-:-:S04]  /*0570*/  @P3 FMUL R7, R7, 0.25 ;  /* 0x3e80000007073820 */ /* 0x000fc80000400000 */
[----:B------:R-:W-:-:S03]  /*0580*/  @!P2 FMUL R7, R7, 16777216 ;  /* 0x4b8000000707a820 */ /* 0x000fc60000400000 */
[----:B------:R-:W2:Y:S08]  /*0590*/  MUFU.RCP R36, R18 ;  /* 0x0000001200247308 */ /* 0x000eb00000001000 */
[----:B------:R3:W4:Y:S01]  /*05a0*/  MUFU.RCP R39, R17 ;  /* 0x0000001100277308 */ /* 0x0007220000001000 */
[----:B------:R-:W-:Y:S01]  /*05b0*/  FADD R21, -R25, R21 ;  /* 0x0000001519157221 */ /* 0x000fe20000000100 */
[----:B0-----:R-:W-:Y:S01]  /*05c0*/  FMUL R41, R28, R41 ;  /* 0x000000291c297220 */ /* 0x001fe20000400000 */
[----:B-1----:R-:W-:-:S05]  /*05d0*/  FMUL R16, R16, R19 ;  /* 0x0000001310107220 */ /* 0x002fca0000400000 */
[----:B------:R-:W0:Y:S01]  /*05e0*/  MUFU.RCP R7, R7 ;  /* 0x0000000700077308 */ /* 0x000e220000001000 */
[C---:B---3--:R-:W-:Y:S02]  /*05f0*/  FSEL R17, R34.reuse, 1, P1 ;  /* 0x3f80000022117808 */ /* 0x048fe40000800000 */
[----:B------:R-:W-:-:S03]  /*0600*/  FSEL R18, R34, 1, P3 ;  /* 0x3f80000022127808 */ /* 0x000fc60001800000 */
[----:B------:R-:W-:Y:S01]  /*0610*/  @!P6 FMUL R17, R17, 16777216 ;  /* 0x4b8000001111e820 */ /* 0x000fe20000400000 */
[----:B------:R-:W-:Y:S01]  /*0620*/  FMUL R41, R41, R20 ;  /* 0x0000001429297220 */ /* 0x000fe20000400000 */
[----:B------:R-:W-:Y:S01]  /*0630*/  FMUL R40, R16, R21 ;  /* 0x0000001510287220 */ /* 0x000fe20000400000 */
[----:B------:R-:W-:Y:S01]  /*0640*/  FADD R23, -R27, R23 ;  /* 0x000000171b177221 */ /* 0x000fe20000000100 */
[----:B--2---:R-:W-:Y:S01]  /*0650*/  FMUL R36, R36, R17 ;  /* 0x0000001124247220 */ /* 0x004fe20000400000 */
[----:B------:R-:W-:Y:S01]  /*0660*/  FADD R22, -R26, R22 ;  /* 0x000000161a167221 */ /* 0x000fe20000000100 */
[----:B------:R-:W-:-:S04]  /*0670*/  IMAD.WIDE R16, R31, 0x4, R50 ;  /* 0x000000041f107825 */ /* 0x000fc800078e0232 */
[----:B------:R-:W-:Y:S01]  /*0680*/  @!P2 FMUL R18, R18, 16777216 ;  /* 0x4b8000001212a820 */ /* 0x000fe20000400000 */
[----:B----4-:R-:W-:Y:S01]  /*0690*/  FMUL R39, R39, R24 ;  /* 0x0000001827277220 */ /* 0x010fe20000400000 */
[----:B------:R-:W-:-:S04]  /*06a0*/  IMAD.WIDE R20, R31, 0x4, R48 ;  /* 0x000000041f147825 */ /* 0x000fc800078e0230 */
[----:B-----5:R-:W-:Y:S01]  /*06b0*/  FADD R10, -R14, R10 ;  /* 0x0000000a0e0a7221 */ /* 0x020fe20000000100 */
[----:B------:R-:W-:Y:S01]  /*06c0*/  FMUL R39, R39, R22 ;  /* 0x0000001627277220 */ /* 0x000fe20000400000 */
[----:B------:R-:W-:Y:S01]  /*06d0*/  FMUL R36, R36, R23 ;  /* 0x0000001724247220 */ /* 0x000fe20000400000 */
[----:B0-----:R-:W-:Y:S02]  /*06e0*/  FMUL R14, R7, R18 ;  /* 0x00000012070e7220 */ /* 0x001fe40000400000 */
[----:B------:R-:W2:Y:S04]  /*06f0*/  LDG.E.EL.128 R16, desc[UR6][R16.64] ;  /* 0x0000000610107981 */ /* 0x000ea8000c2e1d00 */
[----:B------:R-:W2:Y:S01]  /*0700*/  LDG.E.EL.128 R20, desc[UR6][R20.64] ;  /* 0x0000000614147981 */ /* 0x000ea2000c2e1d00 */
[----:B------:R-:W-:-:S04]  /*0710*/  IMAD.WIDE R24, R29, 0x4, R50 ;  /* 0x000000041d187825 */ /* 0x000fc800078e0232 */
[----:B------:R-:W-:Y:S02]  /*0720*/  IMAD.WIDE R28, R29, 0x4, R48 ;  /* 0x000000041d1c7825 */ /* 0x000fe400078e0230 */
[----:B------:R-:W3:Y:S04]  /*0730*/  LDG.E.EL.128 R24, desc[UR6][R24.64] ;  /* 0x0000000618187981 */ /* 0x000ee8000c2e1d00 */
[----:B------:R-:W3:Y:S01]  /*0740*/  LDG.E.EL.128 R28, desc[UR6][R28.64] ;  /* 0x000000061c1c7981 */ /* 0x000ee2000c2e1d00 */
[----:B------:R-:W-:-:S04]  /*0750*/  FADD R6, R6, 9.9999997473787516356e-06 ;  /* 0x3727c5ac06067421 */ /* 0x000fc80000000000 */
[----:B------:R-:W0:Y:S02]  /*0760*/  MUFU.SQRT R7, R6 ;  /* 0x0000000600077308 */ /* 0x000e240000002000 */
[C---:B0-----:R-:W-:Y:S02]  /*0770*/  FSETP.GT.AND P1, PT, R7.reuse, 8.50705917302346158658e+37, PT ;  /* 0x7e8000000700780b */ /* 0x041fe40003f24000 */
[----:B------:R-:W-:-:S11]  /*0780*/  FSETP.GEU.AND P2, PT, R7, 1.175494350822287508e-38, PT ;  /* 0x008000000700780b */ /* 0x000fd60003f4e000 */
[----:B------:R-:W-:-:S04]  /*0790*/  @P1 FMUL R7, R7, 0.25 ;  /* 0x3e80000007071820 */ /* 0x000fc80000400000 */
[----:B------:R-:W-:Y:S01]  /*07a0*/  @!P2 FMUL R7, R7, 16777216 ;  /* 0x4b8000000707a820 */ /* 0x000fe20000400000 */
[----:B------:R-:W-:-:S05]  /*07b0*/  FADD R11, -R15, R11 ;  /* 0x0000000b0f0b7221 */ /* 0x000fca0000000100 */
[----:B------:R-:W0:Y:S01]  /*07c0*/  MUFU.RCP R7, R7 ;  /* 0x0000000700077308 */ /* 0x000e220000001000 */
[----:B------:R-:W-:Y:S01]  /*07d0*/  FADD R9, -R13, R9 ;  /* 0x000000090d097221 */ /* 0x000fe20000000100 */
[----:B--2---:R-:W-:Y:S01]  /*07e0*/  FFMA R41, R16, R41, R20 ;  /* 0x0000002910297223 */ /* 0x004fe20000000014 */
[----:B------:R-:W-:Y:S01]  /*07f0*/  FMUL R16, R14, R11 ;  /* 0x0000000b0e107220 */ /* 0x000fe20000400000 */
[----:B------:R-:W-:-:S05]  /*0800*/  FSEL R14, R34, 1, P1 ;  /* 0x3f800000220e7808 */ /* 0x000fca0000800000 */
[----:B------:R-:W-:-:S04]  /*0810*/  @!P2 FMUL R14, R14, 16777216 ;  /* 0x4b8000000e0ea820 */ /* 0x000fc80000400000 */
[----:B0-----:R-:W-:-:S04]  /*0820*/  FMUL R11, R7, R14 ;  /* 0x0000000e070b7220 */ /* 0x001fc80000400000 */
[----:B------:R-:W-:Y:S01]  /*0830*/  FMUL R11, R11, R10 ;  /* 0x0000000a0b0b7220 */ /* 0x000fe20000400000 */
[----:B------:R-:W-:-:S06]  /*0840*/  FADD R10, R5, 9.9999997473787516356e-06 ;  /* 0x3727c5ac050a7421 */ /* 0x000fcc0000000000 */
[----:B------:R-:W0:Y:S01]  /*0850*/  MUFU.SQRT R10, R10 ;  /* 0x0000000a000a7308 */ /* 0x000e220000002000 */
[----:B------:R-:W-:Y:S01]  /*0860*/  FFMA R40, R17, R40, R21 ;  /* 0x0000002811287223 */ /* 0x000fe20000000015 */
[----:B------:R-:W-:-:S06]  /*0870*/  FADD R21, R4, 9.9999997473787516356e-06 ;  /* 0x3727c5ac04157421 */ /* 0x000fcc0000000000 */
[----:B------:R-:W1:Y:S01]  /*0880*/  MUFU.SQRT R21, R21 ;  /* 0x0000001500157308 */ /* 0x000e620000002000 */
[C---:B0-----:R-:W-:Y:S02]  /*0890*/  FSETP.GT.AND P2, PT, R10.reuse, 8.50705917302346158658e+37, PT ;  /* 0x7e8000000a00780b */ /* 0x041fe40003f44000 */
[----:B------:R-:W-:Y:S02]  /*08a0*/  FSETP.GEU.AND P4, PT, R10, 1.175494350822287508e-38, PT ;  /* 0x008000000a00780b */ /* 0x000fe40003f8e000 */
[----:B-1----:R-:W-:-:S09]  /*08b0*/  FSETP.GT.AND P1, PT, R21, 8.50705917302346158658e+37, PT ;  /* 0x7e8000001500780b */ /* 0x002fd20003f24000 */
[----:B------:R-:W-:Y:S01]  /*08c0*/  @P2 FMUL R10, R10, 0.25 ;  /* 0x3e8000000a0a2820 */ /* 0x000fe20000400000 */
[----:B------:R-:W-:Y:S01]  /*08d0*/  FSETP.GEU.AND P3, PT, R21, 1.175494350822287508e-38, PT ;  /* 0x008000001500780b */ /* 0x000fe20003f6e000 */
[----:B---3--:R-:W-:Y:S02]  /*08e0*/  FFMA R31, R27, R16, R31 ;  /* 0x000000101b1f7223 */ /* 0x008fe4000000001f */
[----:B------:R-:W-:Y:S01]  /*08f0*/  @!P4 FMUL R10, R10, 16777216 ;  /* 0x4b8000000a0ac820 */ /* 0x000fe20000400000 */
[----:B------:R-:W-:-:S04]  /*0900*/  LOP3.LUT R16, R38, 0x8, RZ, 0xfc, !PT ;  /* 0x0000000826107812 */ /* 0x000fc800078efcff */
[----:B------:R-:W-:Y:S01]  /*0910*/  LEA.HI R6, R37, R16, RZ, 0x8 ;  /* 0x0000001025067211 */ /* 0x000fe200078f40ff */
[----:B------:R-:W0:Y:S01]  /*0920*/  MUFU.RCP R10, R10 ;  /* 0x0000000a000a7308 */ /* 0x000e220000001000 */
[----:B------:R-:W-:Y:S01]  /*0930*/  @P1 FMUL R21, R21, 0.25 ;  /* 0x3e80000015151820 */ /* 0x000fe20000400000 */
[----:B------:R-:W-:Y:S01]  /*0940*/  FFMA R30, R26, R11, R30 ;  /* 0x0000000b1a1e7223 */ /* 0x000fe2000000001e */
[----:B------:R-:W-:Y:S02]  /*0950*/  LOP3.LUT R5, R6, 0xffffff00, RZ, 0xc0, !PT ;  /* 0xffffff0006057812 */ /* 0x000fe400078ec0ff */
[----:B------:R-:W-:Y:S01]  /*0960*/  FSEL R11, R34, 1, P2 ;  /* 0x3f800000220b7808 */ /* 0x000fe20001000000 */
[----:B------:R-:W-:Y:S01]  /*0970*/  @!P3 FMUL R21, R21, 16777216 ;  /* 0x4b8000001515b820 */ /* 0x000fe20000400000 */
[----:B------:R-:W-:Y:S01]  /*0980*/  FFMA R39, R18, R39, R22 ;  /* 0x0000002712277223 */ /* 0x000fe20000000016 */
[----:B------:R-:W-:Y:S02]  /*0990*/  IMAD.IADD R16, R16, 0x1, -R5 ;  /* 0x0000000110107824 */ /* 0x000fe400078e0a05 */
[----:B------:R-:W1:Y:S01]  /*09a0*/  MUFU.RCP R18, R21 ;  /* 0x0000001500127308 */ /* 0x000e620000001000 */
[----:B------:R-:W-:Y:S01]  /*09b0*/  @!P4 FMUL R11, R11, 16777216 ;  /* 0x4b8000000b0bc820 */ /* 0x000fe20000400000 */
[----:B------:R-:W-:Y:S01]  /*09c0*/  IMAD.IADD R15, R16, 0x1, R35 ;  /* 0x00000001100f7824 */ /* 0x000fe200078e0223 */
[----:B------:R-:W-:-:S02]  /*09d0*/  CS2R R4, SRZ ;  /* 0x0000000000047805 */ /* 0x000fc4000001ff00 */
[----:B0-----:R-:W-:Y:S01]  /*09e0*/  FMUL R20, R10, R11 ;  /* 0x0000000b0a147220 */ /* 0x001fe20000400000 */
[----:B------:R-:W-:Y:S02]  /*09f0*/  FSEL R11, R34, 1, P1 ;  /* 0x3f800000220b7808 */ /* 0x000fe40000800000 */
[----:B------:R-:W-:Y:S01]  /*0a00*/  CS2R R6, SRZ ;  /* 0x0000000000067805 */ /* 0x000fe2000001ff00 */
[----:B------:R-:W-:-:S04]  /*0a10*/  IMAD.WIDE R14, R15, 0x4, R46 ;  /* 0x000000040f0e7825 */ /* 0x000fc800078e022e */
[----:B------:R-:W-:Y:S01]  /*0a20*/  FFMA R36, R19, R36, R23 ;  /* 0x0000002413247223 */ /* 0x000fe20000000017 */
[----:B------:R-:W-:Y:S01]  /*0a30*/  FADD R19, -R12, R8 ;  /* 0x000000080c137221 */ /* 0x000fe20000000100 */
[----:B------:R-:W-:Y:S01]  /*0a40*/  FMUL R20, R20, R9 ;  /* 0x0000000914147220 */ /* 0x000fe20000400000 */
[----:B------:R-:W-:Y:S01]  /*0a50*/  @!P3 FMUL R11, R11, 16777216 ;  /* 0x4b8000000b0bb820 */ /* 0x000fe20000400000 */
[----:B------:R-:W-:Y:S01]  /*0a60*/  IMAD.WIDE R8, R16, 0x4, R42 ;  /* 0x0000000410087825 */ /* 0x000fe200078e022a */
[----:B------:R0:W2:Y:S03]  /*0a70*/  @!P0 LDG.E.EL.128 R4, desc[UR6][R14.64] ;  /* 0x000000060e048981 */ /* 0x0000a6000c2e1d00 */
[----:B-1----:R-:W-:Y:S02]  /*0a80*/  FMUL R18, R18, R11 ;  /* 0x0000000b12127220 */ /* 0x002fe40000400000 */
[----:B------:R-:W3:Y:S01]  /*0a90*/  LDG.E.EL.128 R8, desc[UR6][R8.64] ;  /* 0x0000000608087981 */ /* 0x000ee2000c2e1d00 */
[----:B0-----:R-:W-:-:S06]  /*0aa0*/  IMAD.WIDE R14, R16, 0x4, R44 ;  /* 0x00000004100e7825 */ /* 0x001fcc00078e022c */
[----:B------:R-:W2:Y:S01]  /*0ab0*/  LDG.E.EL.128 R12, desc[UR6][R14.64] ;  /* 0x000000060e0c7981 */ /* 0x000ea2000c2e1d00 */
[----:B------:R-:W-:-:S04]  /*0ac0*/  LOP3.LUT R38, R38, 0xc, RZ, 0xfc, !PT ;  /* 0x0000000c26267812 */ /* 0x000fc800078efcff */
[----:B------:R-:W-:-:S04]  /*0ad0*/  LEA.HI R37, R37, R38, RZ, 0x8 ;  /* 0x0000002625257211 */ /* 0x000fc800078f40ff */
[----:B------:R-:W-:Y:S01]  /*0ae0*/  LOP3.LUT R17, R37, 0xffffff00, RZ, 0xc0, !PT ;  /* 0xffffff0025117812 */ /* 0x000fe200078ec0ff */
[----:B------:R-:W-:-:S04]  /*0af0*/  FMUL R23, R18, R19 ;  /* 0x0000001312177220 */ /* 0x000fc80000400000 */
[----:B------:R-:W-:-:S04]  /*0b00*/  IMAD.IADD R17, R38, 0x1, -R17 ;  /* 0x0000000126117824 */ /* 0x000fc800078e0a11 */
[----:B------:R-:W-:Y:S02]  /*0b10*/  IMAD.IADD R19, R17, 0x1, R35 ;  /* 0x0000000111137824 */ /* 0x000fe400078e0223 */
[----:B------:R-:W-:Y:S01]  /*0b20*/  FFMA R37, R25, R20, R29 ;  /* 0x0000001419257223 */ /* 0x000fe2000000001d */
[----:B------:R-:W-:Y:S01]  /*0b30*/  FFMA R35, R24, R23, R28 ;  /* 0x0000001718237223 */ /* 0x000fe2000000001c */
[----:B------:R-:W-:-:S04]  /*0b40*/  IMAD.WIDE R20, R16, 0x4, R48 ;  /* 0x0000000410147825 */ /* 0x000fc800078e0230 */
[----:B------:R-:W-:Y:S02]  /*0b50*/  IMAD.WIDE R46, R19, 0x4, R46 ;  /* 0x00000004132e7825 */ /* 0x000fe400078e022e */
[----:B------:R-:W4:Y:S02]  /*0b60*/  LDG.E.EL.128 R20, desc[UR6][R20.64] ;  /* 0x0000000614147981 */ /* 0x000f24000c2e1d00 */
[----:B------:R-:W-:-:S04]  /*0b70*/  IMAD.WIDE R18, R16, 0x4, R50 ;  /* 0x0000000410127825 */ /* 0x000fc800078e0232 */
[----:B------:R-:W-:-:S04]  /*0b80*/  IMAD.WIDE R24, R17, 0x4, R42 ;  /* 0x0000000411187825 */ /* 0x000fc800078e022a */
[----:B------:R-:W-:-:S04]  /*0b90*/  IMAD.WIDE R44, R17, 0x4, R44 ;  /* 0x00000004112c7825 */ /* 0x000fc800078e022c */
[----:B------:R-:W-:-:S04]  /*0ba0*/  IMAD.WIDE R42, R17, 0x4, R50 ;  /* 0x00000004112a7825 */ /* 0x000fc800078e0232 */
[----:B------:R-:W-:Y:S02]  /*0bb0*/  IMAD.WIDE R28, R17, 0x4, R48 ;  /* 0x00000004111c7825 */ /* 0x000fe400078e0230 */
[----:B------:R-:W4:Y:S02]  /*0bc0*/  LDG.E.EL.128 R16, desc[UR6][R18.64] ;  /* 0x0000000612107981 */ /* 0x000f24000c2e1d00 */
[----:B---3--:R-:W-:Y:S01]  /*0bd0*/  FADD R11, R11, 9.9999997473787516356e-06 ;  /* 0x3727c5ac0b0b7421 */ /* 0x008fe20000000000 */
[----:B--2---:R-:W-:-:S03]  /*0be0*/  FADD R7, -R15, R7 ;  /* 0x000000070f077221 */ /* 0x004fc60000000100 */
[----:B------:R-:W0:Y:S02]  /*0bf0*/  MUFU.SQRT R15, R11 ;  /* 0x0000000b000f7308 */ /* 0x000e240000002000 */
[C---:B0-----:R-:W-:Y:S02]  /*0c00*/  FSETP.GT.AND P1, PT, R15.reuse, 8.50705917302346158658e+37, PT ;  /* 0x7e8000000f00780b */ /* 0x041fe40003f24000 */
[----:B------:R-:W-:-:S11]  /*0c10*/  FSETP.GEU.AND P2, PT, R15, 1.175494350822287508e-38, PT ;  /* 0x008000000f00780b */ /* 0x000fd60003f4e000 */
[----:B------:R-:W-:-:S04]  /*0c20*/  @P1 FMUL R15, R15, 0.25 ;  /* 0x3e8000000f0f1820 */ /* 0x000fc80000400000 */
[----:B------:R-:W-:-:S04]  /*0c30*/  @!P2 FMUL R15, R15, 16777216 ;  /* 0x4b8000000f0fa820 */ /* 0x000fc80000400000 */
[----:B------:R-:W0:Y:S01]  /*0c40*/  MUFU.RCP R38, R15 ;  /* 0x0000000f00267308 */ /* 0x000e220000001000 */
[----:B------:R-:W-:-:S05]  /*0c50*/  FSEL R27, R34, 1, P1 ;  /* 0x3f800000221b7808 */ /* 0x000fca0000800000 */
[----:B------:R-:W-:-:S04]  /*0c60*/  @!P2 FMUL R27, R27, 16777216 ;  /* 0x4b8000001b1ba820 */ /* 0x000fc80000400000 */
[----:B0-----:R-:W-:Y:S02]  /*0c70*/  FMUL R38, R38, R27 ;  /* 0x0000001b26267220 */ /* 0x001fe40000400000 */
[----:B------:R-:W2:Y:S01]  /*0c80*/  LDG.E.EL.128 R24, desc[UR6][R24.64] ;  /* 0x0000000618187981 */ /* 0x000ea2000c2e1d00 */
[----:B------:R-:W-:Y:S01]  /*0c90*/  FADD R9, R9, 9.9999997473787516356e-06 ;  /* 0x3727c5ac09097421 */ /* 0x000fe20000000000 */
[----:B------:R-:W-:Y:S01]  /*0ca0*/  FMUL R38, R38, R7 ;  /* 0x0000000726267220 */ /* 0x000fe20000400000 */
[----:B------:R-:W-:Y:S01]  /*0cb0*/  FADD R7, R8, 9.9999997473787516356e-06 ;  /* 0x3727c5ac08077421 */ /* 0x000fe20000000000 */
[----:B------:R-:W-:-:S03]  /*0cc0*/  FADD R10, R10, 9.9999997473787516356e-06 ;  /* 0x3727c5ac0a0a7421 */ /* 0x000fc60000000000 */
[----:B------:R-:W0:Y:S08]  /*0cd0*/  MUFU.SQRT R9, R9 ;  /* 0x0000000900097308 */ /* 0x000e300000002000 */
[----:B------:R-:W1:Y:S08]  /*0ce0*/  MUFU.SQRT R7, R7 ;  /* 0x0000000700077308 */ /* 0x000e700000002000 */
[----:B------:R-:W3:Y:S01]  /*0cf0*/  MUFU.SQRT R8, R10 ;  /* 0x0000000a00087308 */ /* 0x000ee20000002000 */
[----:B0-----:R-:W-:-:S02]  /*0d00*/  FSETP.GT.AND P3, PT, R9, 8.50705917302346158658e+37, PT ;  /* 0x7e8000000900780b */ /* 0x001fc40003f64000 */
[----:B------:R-:W-:Y:S02]  /*0d10*/  FSETP.GEU.AND P4, PT, R9, 1.175494350822287508e-38, PT ;  /* 0x008000000900780b */ /* 0x000fe40003f8e000 */
[C---:B-1----:R-:W-:Y:S01]  /*0d20*/  FSETP.GT.AND P1, PT, R7.reuse, 8.50705917302346158658e+37, PT ;  /* 0x7e8000000700780b */ /* 0x042fe20003f24000 */
[----:B------:R-:W0:Y:S01]  /*0d30*/  S2UR UR5, SR_CgaCtaId ;  /* 0x00000000000579c3 */ /* 0x000e220000008800 */
[----:B------:R-:W-:Y:S01]  /*0d40*/  FSETP.GEU.AND P2, PT, R7, 1.175494350822287508e-38, PT ;  /* 0x008000000700780b */ /* 0x000fe20003f4e000 */
[----:B------:R-:W-:Y:S01]  /*0d50*/  FADD R6, -R14, R6 ;  /* 0x000000060e067221 */ /* 0x000fe20000000100 */
[C---:B---3--:R-:W-:Y:S02]  /*0d60*/  FSETP.GT.AND P5, PT, R8.reuse, 8.50705917302346158658e+37, PT ;  /* 0x7e8000000800780b */ /* 0x048fe40003fa4000 */
[----:B------:R-:W-:-:S03]  /*0d70*/  FSETP.GEU.AND P6, PT, R8, 1.175494350822287508e-38, PT ;  /* 0x008000000800780b */ /* 0x000fc60003fce000 */
[----:B------:R-:W-:Y:S01]  /*0d80*/  @P3 FMUL R9, R9, 0.25 ;  /* 0x3e80000009093820 */ /* 0x000fe20000400000 */
[----:B------:R-:W-:-:S03]  /*0d90*/  SHF.R.U32.HI R14, RZ, 0x4, R32 ;  /* 0x00000004ff0e7819 */ /* 0x000fc60000011620 */
[----:B------:R-:W-:Y:S01]  /*0da0*/  @P1 FMUL R7, R7, 0.25 ;  /* 0x3e80000007071820 */ /* 0x000fe20000400000 */
[----:B------:R-:W-:Y:S01]  /*0db0*/  @!P4 FMUL R9, R9, 16777216 ;  /* 0x4b8000000909c820 */ /* 0x000fe20000400000 */
[----:B------:R-:W-:Y:S02]  /*0dc0*/  SGXT.U32 R14, R14, 0x4 ;  /* 0x000000040e0e781a */ /* 0x000fe40000000000 */
[----:B------:R-:W-:Y:S02]  /*0dd0*/  @!P2 FMUL R7, R7, 16777216 ;  /* 0x4b8000000707a820 */ /* 0x000fe40000400000 */
[----:B------:R-:W-:Y:S01]  /*0de0*/  LOP3.LUT R33, R33, R14, RZ, 0xfc, !PT ;  /* 0x0000000e21217212 */ /* 0x000fe200078efcff */
[----:B------:R-:W-:Y:S01]  /*0df0*/  @P5 FMUL R8, R8, 0.25 ;  /* 0x3e80000008085820 */ /* 0x000fe20000400000 */
[----:B------:R-:W-:Y:S01]  /*0e00*/  IMAD.SHL.U32 R14, R32, 0x400, RZ ;  /* 0x00000400200e7824 */ /* 0x000fe200078e00ff */
[----:B------:R-:W1:Y:S02]  /*0e10*/  MUFU.RCP R9, R9 ;  /* 0x0000000900097308 */ /* 0x000e640000001000 */
[----:B------:R-:W-:Y:S01]  /*0e20*/  @!P6 FMUL R8, R8, 16777216 ;  /* 0x4b8000000808e820 */ /* 0x000fe20000400000 */
[----:B----4-:R-:W-:Y:S01]  /*0e30*/  FFMA R19, R19, R38, R23 ;  /* 0x0000002613137223 */ /* 0x010fe20000000017 */
[----:B------:R-:W-:Y:S01]  /*0e40*/  LOP3.LUT R14, R14, 0xc00, RZ, 0xc0, !PT ;  /* 0x00000c000e0e7812 */ /* 0x000fe200078ec0ff */
[----:B------:R-:W-:Y:S01]  /*0e50*/  FADD R11, -R12, R4 ;  /* 0x000000040c0b7221 */ /* 0x000fe20000000100 */
[----:B------:R-:W-:-:S02]  /*0e60*/  FSEL R4, R34, 1, P3 ;  /* 0x3f80000022047808 */ /* 0x000fc40001800000 */
[----:B------:R-:W-:Y:S01]  /*0e70*/  MUFU.RCP R38, R7 ;  /* 0x0000000700267308 */ /* 0x000fe20000001000 */
[----:B------:R-:W-:Y:S01]  /*0e80*/  LOP3.LUT R12, R14, R3, RZ, 0xfc, !PT ;  /* 0x000000030e0c7212 */ /* 0x000fe200078efcff */
[----:B------:R-:W-:-:S06]  /*0e90*/  UMOV UR4, 0x400 ;  /* 0x0000040000047882 */ /* 0x000fcc0000000000 */
[----:B------:R-:W3:Y:S01]  /*0ea0*/  MUFU.RCP R7, R8 ;  /* 0x0000000800077308 */ /* 0x000ee20000001000 */
[----:B0-----:R-:W-:Y:S01]  /*0eb0*/  UPRMT UR4, UR5, 0x654, UR4 ;  /* 0x0000065405047896 */ /* 0x001fe20008000004 */
[----:B------:R-:W-:Y:S01]  /*0ec0*/  FSEL R15, R34, 1, P1 ;  /* 0x3f800000220f7808 */ /* 0x000fe20000800000 */
[----:B------:R-:W-:Y:S01]  /*0ed0*/  @!P4 FMUL R4, R4, 16777216 ;  /* 0x4b8000000404c820 */ /* 0x000fe20000400000 */
[----:B------:R-:W-:-:S03]  /*0ee0*/  FSEL R10, R34, 1, P5 ;  /* 0x3f800000220a7808 */ /* 0x000fc60002800000 */
[----:B-1----:R-:W-:Y:S01]  /*0ef0*/  FMUL R4, R9, R4 ;  /* 0x0000000409047220 */ /* 0x002fe20000400000 */
[----:B------:R-:W-:Y:S01]  /*0f00*/  @!P2 FMUL R15, R15, 16777216 ;  /* 0x4b8000000f0fa820 */ /* 0x000fe20000400000 */
[----:B------:R-:W-:Y:S01]  /*0f10*/  @!P6 FMUL R10, R10, 16777216 ;  /* 0x4b8000000a0ae820 */ /* 0x000fe20000400000 */
[----:B------:R-:W-:Y:S02]  /*0f20*/  LEA.HI R9, R14, UR4, RZ, 0x1c ;  /* 0x000000040e097c11 */ /* 0x000fe4000f8fe0ff */
[----:B------:R-:W-:Y:S01]  /*0f30*/  FSETP.GEU.AND P2, PT, R41, RZ, PT ;  /* 0x000000ff2900720b */ /* 0x000fe20003f4e000 */
[----:B---3--:R-:W-:Y:S02]  /*0f40*/  FMUL R7, R7, R10 ;  /* 0x0000000a07077220 */ /* 0x008fe40000400000 */
[----:B------:R-:W-:Y:S01]  /*0f50*/  IMAD R10, R12, 0x4, R9 ;  /* 0x000000040c0a7824 */ /* 0x000fe200078e0209 */
[----:B------:R-:W-:Y:S02]  /*0f60*/  FSEL R41, R41, RZ, P2 ;  /* 0x000000ff29297208 */ /* 0x000fe40001000000 */
[----:B------:R-:W-:-:S03]  /*0f70*/  FSETP.GEU.AND P3, PT, R40, RZ, PT ;  /* 0x000000ff2800720b */ /* 0x000fc60003f6e000 */
[----:B------:R-:W-:Y:S01]  /*0f80*/  STS [R10], R41 ;  /* 0x000000290a007388 */ /* 0x000fe20000000800 */
[----:B------:R-:W-:Y:S01]  /*0f90*/  FSEL R40, R40, RZ, P3 ;  /* 0x000000ff28287208 */ /* 0x000fe20001800000 */
[----:B------:R-:W-:Y:S01]  /*0fa0*/  FMUL R38, R38, R15 ;  /* 0x0000000f26267220 */ /* 0x000fe20000400000 */
[----:B------:R-:W-:Y:S01]  /*0fb0*/  FADD R5, -R13, R5 ;  /* 0x000000050d057221 */ /* 0x000fe20000000100 */
[----:B------:R-:W-:-:S03]  /*0fc0*/  LOP3.LUT R15, R14, 0x40, RZ, 0xfc, !PT ;  /* 0x000000400e0f7812 */ /* 0x000fc600078efcff */
[----:B------:R-:W-:Y:S01]  /*0fd0*/  FMUL R4, R4, R5 ;  /* 0x0000000504047220 */ /* 0x000fe20000400000 */
[----:B------:R-:W-:Y:S02]  /*0fe0*/  LOP3.LUT R5, R14, 0x80, RZ, 0xfc, !PT ;  /* 0x000000800e057812 */ /* 0x000fe400078efcff */
[----:B------:R-:W-:Y:S02]  /*0ff0*/  LEA.HI R15, R15, UR4, RZ, 0x1c ;  /* 0x000000040f0f7c11 */ /* 0x000fe4000f8fe0ff */
[----:B------:R-:W-:Y:S01]  /*1000*/  LEA.HI R5, R5, UR4, RZ, 0x1c ;  /* 0x0000000405057c11 */ /* 0x000fe2000f8fe0ff */
[----:B------:R-:W-:Y:S02]  /*1010*/  FMUL R7, R7, R6 ;  /* 0x0000000607077220 */ /* 0x000fe40000400000 */
[----:B------:R-:W-:Y:S01]  /*1020*/  IMAD R15, R12, 0x4, R15 ;  /* 0x000000040c0f7824 */ /* 0x000fe200078e020f */
[----:B------:R-:W-:Y:S01]  /*1030*/  LOP3.LUT R6, R14, 0xc0, RZ, 0xfc, !PT ;  /* 0x000000c00e067812 */ /* 0x000fe200078efcff */
[----:B------:R-:W-:-:S03]  /*1040*/  IMAD R5, R12, 0x4, R5 ;  /* 0x000000040c057824 */ /* 0x000fc600078e0205 */
[----:B------:R0:W-:Y:S01]  /*1050*/  STS [R15+0x100], R40 ;  /* 0x000100280f007388 */ /* 0x0001e20000000800 */
[----:B------:R-:W-:Y:S01]  /*1060*/  FFMA R18, R18, R7, R22 ;  /* 0x0000000712127223 */ /* 0x000fe20000000016 */
[----:B------:R-:W-:Y:S01]  /*1070*/  IMAD.SHL.U32 R13, R32, 0x4, RZ ;  /* 0x00000004200d7824 */ /* 0x000fe200078e00ff */
[----:B0-----:R-:W-:-:S05]  /*1080*/  LEA.HI R15, R6, UR4, RZ, 0x1c ;  /* 0x00000004060f7c11 */ /* 0x001fca000f8fe0ff */
[----:B------:R-:W-:Y:S01]  /*1090*/  IMAD R15, R12, 0x4, R15 ;  /* 0x000000040c0f7824 */ /* 0x000fe200078e020f */
[----:B------:R-:W-:Y:S01]  /*10a0*/  LOP3.LUT R2, R2, 0x3c, R13, 0xf8, !PT ;  /* 0x0000003c02027812 */ /* 0x000fe200078ef80d */
[----:B------:R-:W-:Y:S01]  /*10b0*/  FFMA R17, R17, R4, R21 ;  /* 0x0000000411117223 */ /* 0x000fe20000000015 */
[----:B------:R-:W-:Y:S02]  /*10c0*/  FSETP.GTU.AND P2, PT, R41, RZ, PT ;  /* 0x000000ff2900720b */ /* 0x000fe40003f4c000 */
[----:B------:R-:W-:Y:S01]  /*10d0*/  ISETP.GE.AND P1, PT, R2, 0x40, PT ;  /* 0x000000400200780c */ /* 0x000fe20003f26270 */
[----:B------:R-:W-:Y:S01]  /*10e0*/  IMAD R2, R33, 0x40, R2 ;  /* 0x0000004021027824 */ /* 0x000fe200078e0202 */
[C---:B------:R-:W-:Y:S02]  /*10f0*/  LOP3.LUT R51, R14.reuse, 0x140, RZ, 0xfc, !PT ;  /* 0x000001400e337812 */ /* 0x040fe400078efcff */
[C---:B------:R-:W-:Y:S02]  /*1100*/  LOP3.LUT R33, R14.reuse, 0x1c0, RZ, 0xfc, !PT ;  /* 0x000001c00e217812 */ /* 0x040fe400078efcff */
[----:B------:R-:W-:-:S02]  /*1110*/  LOP3.LUT R49, R14, 0x200, RZ, 0xfc, !PT ;  /* 0x000002000e317812 */ /* 0x000fc400078efcff */
[C---:B------:R-:W-:Y:S02]  /*1120*/  LOP3.LUT R41, R14.reuse, 0x280, RZ, 0xfc, !PT ;  /* 0x000002800e297812 */ /* 0x040fe400078efcff */
[----:B------:R-:W-:Y:S02]  /*1130*/  LOP3.LUT R21, R14, 0x2c0, RZ, 0xfc, !PT ;  /* 0x000002c00e157812 */ /* 0x000fe400078efcff */
[----:B------:R-:W-:Y:S02]  /*1140*/  LEA.HI R51, R51, UR4, RZ, 0x1c ;  /* 0x0000000433337c11 */ /* 0x000fe4000f8fe0ff */
[----:B------:R-:W-:Y:S02]  /*1150*/  LEA.HI R33, R33, UR4, RZ, 0x1c ;  /* 0x0000000421217c11 */ /* 0x000fe4000f8fe0ff */
[----:B------:R-:W-:Y:S02]  /*1160*/  LEA.HI R49, R49, UR4, RZ, 0x1c ;  /* 0x0000000431317c11 */ /* 0x000fe4000f8fe0ff */
[----:B------:R-:W-:-:S02]  /*1170*/  LEA.HI R41, R41, UR4, RZ, 0x1c ;  /* 0x0000000429297c11 */ /* 0x000fc4000f8fe0ff */
[----:B------:R-:W-:Y:S02]  /*1180*/  LEA.HI R21, R21, UR4, RZ, 0x1c ;  /* 0x0000000415157c11 */ /* 0x000fe4000f8fe0ff */
[----:B------:R-:W-:Y:S01]  /*1190*/  LOP3.LUT R13, R13, 0x3fc, RZ, 0xc0, !PT ;  /* 0x000003fc0d0d7812 */ /* 0x000fe200078ec0ff */
[C---:B------:R-:W-:Y:S02]  /*11a0*/  IMAD R33, R12.reuse, 0x4, R33 ;  /* 0x000000040c217824 */ /* 0x040fe400078e0221 */
[----:B------:R-:W-:Y:S01]  /*11b0*/  IMAD R21, R12, 0x4, R21 ;  /* 0x000000040c157824 */ /* 0x000fe200078e0215 */
[----:B------:R-:W-:-:S04]  /*11c0*/  SHF.R.U32.HI R32, RZ, 0x2, R32 ;  /* 0x00000002ff207819 */ /* 0x000fc80000011620 */
[----:B------:R-:W-:-:S05]  /*11d0*/  LOP3.LUT R32, R32, 0x3c, RZ, 0xc0, !PT ;  /* 0x0000003c20207812 */ /* 0x000fca00078ec0ff */
[----:B------:R-:W-:Y:S02]  /*11e0*/  VIADD R32, R32, UR4 ;  /* 0x0000000420207c36 */ /* 0x000fe40008000000 */
[----:B--2---:R-:W-:-:S04]  /*11f0*/  FADD R24, R24, 9.9999997473787516356e-06 ;  /* 0x3727c5ac18187421 */ /* 0x004fc80000000000 */
[----:B------:R-:W0:Y:S01]  /*1200*/  MUFU.SQRT R3, R24 ;  /* 0x0000001800037308 */ /* 0x000e220000002000 */
[----:B------:R-:W-:Y:S01]  /*1210*/  FADD R25, R25, 9.9999997473787516356e-06 ;  /* 0x3727c5ac19197421 */ /* 0x000fe20000000000 */
[----:B------:R-:W-:-:S06]  /*1220*/  FADD R26, R26, 9.9999997473787516356e-06 ;  /* 0x3727c5ac1a1a7421 */ /* 0x000fcc0000000000 */
[----:B------:R-:W1:Y:S01]  /*1230*/  MUFU.SQRT R8, R25 ;  /* 0x0000001900087308 */ /* 0x000e620000002000 */
[----:B------:R-:W-:Y:S01]  /*1240*/  FADD R27, R27, 9.9999997473787516356e-06 ;  /* 0x3727c5ac1b1b7421 */ /* 0x000fe20000000000 */
[----:B0-----:R-:W-:-:S06]  /*1250*/  FSETP.GT.AND P6, PT, R3, 8.50705917302346158658e+37, PT ;  /* 0x7e8000000300780b */ /* 0x001fcc0003fc4000 */
[----:B------:R-:W0:Y:S01]  /*1260*/  MUFU.SQRT R9, R26 ;  /* 0x0000001a00097308 */ /* 0x000e220000002000 */
[----:B------:R-:W-:-:S07]  /*1270*/  FSETP.GEU.AND P4, PT, R3, 1.175494350822287508e-38, PT ;  /* 0x008000000300780b */ /* 0x000fce0003f8e000 */
[----:B------:R-:W2:Y:S01]  /*1280*/  MUFU.SQRT R10, R27 ;  /* 0x0000001b000a7308 */ /* 0x000ea20000002000 */
[----:B-1----:R-:W-:Y:S01]  /*1290*/  FSETP.GT.AND P3, PT, R8, 8.50705917302346158658e+37, PT ;  /* 0x7e8000000800780b */ /* 0x002fe20003f64000 */
[----:B------:R-:W-:Y:S01]  /*12a0*/  FMUL R25, R38, R11 ;  /* 0x0000000b26197220 */ /* 0x000fe20000400000 */
[----:B------:R-:W-:Y:S01]  /*12b0*/  FSETP.GEU.AND P5, PT, R8, 1.175494350822287508e-38, PT ;  /* 0x008000000800780b */ /* 0x000fe20003fae000 */
[----:B------:R-:W-:Y:S01]  /*12c0*/  @P6 FMUL R3, R3, 0.25 ;  /* 0x3e80000003036820 */ /* 0x000fe20000400000 */
[C---:B------:R-:W-:Y:S02]  /*12d0*/  FSEL R11, R34.reuse, 1, P6 ;  /* 0x3f800000220b7808 */ /* 0x040fe40003000000 */
[----:B0-----:R-:W-:Y:S01]  /*12e0*/  FSETP.GT.AND P6, PT, R9, 8.50705917302346158658e+37, PT ;  /* 0x7e8000000900780b */ /* 0x001fe20003fc4000 */
[----:B------:R-:W-:Y:S02]  /*12f0*/  @!P4 FMUL R3, R3, 16777216 ;  /* 0x4b8000000303c820 */ /* 0x000fe40000400000 */
[----:B------:R-:W-:Y:S01]  /*1300*/  @!P4 FMUL R11, R11, 16777216 ;  /* 0x4b8000000b0bc820 */ /* 0x000fe20000400000 */
[----:B------:R-:W-:-:S02]  /*1310*/  FSEL R23, R34, 1, P3 ;  /* 0x3f80000022177808 */ /* 0x000fc40001800000 */
[----:B--2---:R-:W-:Y:S01]  /*1320*/  FSETP.GT.AND P4, PT, R10, 8.50705917302346158658e+37, PT ;  /* 0x7e8000000a00780b */ /* 0x004fe20003f84000 */
[----:B------:R-:W-:Y:S02]  /*1330*/  @P3 FMUL R8, R8, 0.25 ;  /* 0x3e80000008083820 */ /* 0x000fe40000400000 */
[----:B------:R-:W-:Y:S01]  /*1340*/  @!P5 FMUL R23, R23, 16777216 ;  /* 0x4b8000001717d820 */ /* 0x000fe20000400000 */
[----:B------:R-:W-:Y:S01]  /*1350*/  FSEL R24, R34, 1, P6 ;  /* 0x3f80000022187808 */ /* 0x000fe20003000000 */
[----:B------:R-:W-:Y:S01]  /*1360*/  @!P5 FMUL R8, R8, 16777216 ;  /* 0x4b8000000808d820 */ /* 0x000fe20000400000 */
[C---:B------:R-:W-:Y:S01]  /*1370*/  FSETP.GEU.AND P5, PT, R9.reuse, 1.175494350822287508e-38, PT ;  /* 0x008000000900780b */ /* 0x040fe20003fae000 */
[----:B------:R-:W-:Y:S01]  /*1380*/  @P6 FMUL R9, R9, 0.25 ;  /* 0x3e80000009096820 */ /* 0x000fe20000400000 */
[----:B------:R-:W-:Y:S02]  /*1390*/  FSETP.GEU.AND P6, PT, R10, 1.175494350822287508e-38, PT ;  /* 0x008000000a00780b */ /* 0x000fe40003fce000 */
[----:B------:R-:W-:-:S03]  /*13a0*/  FSEL R34, R34, 1, P4 ;  /* 0x3f80000022227808 */ /* 0x000fc60002000000 */
[----:B------:R-:W-:Y:S01]  /*13b0*/  @P4 FMUL R10, R10, 0.25 ;  /* 0x3e8000000a0a4820 */ /* 0x000fe20000400000 */
[----:B------:R-:W-:-:S04]  /*13c0*/  FSETP.GEU.AND P4, PT, R39, RZ, PT ;  /* 0x000000ff2700720b */ /* 0x000fc80003f8e000 */
[----:B------:R-:W-:Y:S02]  /*13d0*/  FSEL R26, R39, RZ, P4 ;  /* 0x000000ff271a7208 */ /* 0x000fe40002000000 */
[----:B------:R-:W-:Y:S01]  /*13e0*/  FSETP.GEU.AND P4, PT, R36, RZ, PT ;  /* 0x000000ff2400720b */ /* 0x000fe20003f8e000 */
[----:B------:R-:W-:Y:S01]  /*13f0*/  @!P6 FMUL R10, R10, 16777216 ;  /* 0x4b8000000a0ae820 */ /* 0x000fe20000400000 */
[----:B------:R-:W-:Y:S01]  /*1400*/  @!P6 FMUL R34, R34, 16777216 ;  /* 0x4b8000002222e820 */ /* 0x000fe20000400000 */
[----:B------:R0:W-:Y:S01]  /*1410*/  STS [R5+0x200], R26 ;  /* 0x0002001a05007388 */ /* 0x0001e20000000800 */
[C---:B------:R-:W-:Y:S02]  /*1420*/  FSETP.GEU.AND P6, PT, R35.reuse, RZ, PT ;  /* 0x000000ff2300720b */ /* 0x040fe40003fce000 */
[----:B------:R-:W-:Y:S02]  /*1430*/  FSEL R36, R36, RZ, P4 ;  /* 0x000000ff24247208 */ /* 0x000fe40002000000 */
[----:B------:R-:W-:-:S02]  /*1440*/  FSEL R35, R35, RZ, P6 ;  /* 0x000000ff23237208 */ /* 0x000fc40003000000 */
[----:B0-----:R-:W-:Y:S02]  /*1450*/  LOP3.LUT R5, R14, 0x100, RZ, 0xfc, !PT ;  /* 0x000001000e057812 */ /* 0x001fe400078efcff */
[----:B------:R-:W-:Y:S02]  /*1460*/  FSETP.GEU.AND P6, PT, R37, RZ, PT ;  /* 0x000000ff2500720b */ /* 0x000fe40003fce000 */
[----:B------:R-:W-:Y:S01]  /*1470*/  LEA.HI R7, R5, UR4, RZ, 0x1c ;  /* 0x0000000405077c11 */ /* 0x000fe2000f8fe0ff */
[----:B------:R0:W-:Y:S01]  /*1480*/  STS [R15+0x300], R36 ;  /* 0x000300240f007388 */ /* 0x0001e20000000800 */
[----:B------:R-:W-:-:S03]  /*1490*/  CS2R R4, SRZ ;  /* 0x0000000000047805 */ /* 0x000fc6000001ff00 */
[----:B------:R-:W-:Y:S01]  /*14a0*/  IMAD R22, R12, 0x4, R7 ;  /* 0x000000040c167824 */ /* 0x000fe200078e0207 */
[----:B------:R-:W-:Y:S02]  /*14b0*/  CS2R R6, SRZ ;  /* 0x0000000000067805 */ /* 0x000fe4000001ff00 */
[----:B0-----:R-:W-:Y:S02]  /*14c0*/  FSEL R15, R37, RZ, P6 ;  /* 0x000000ff250f7208 */ /* 0x001fe40003000000 */
[----:B------:R0:W-:Y:S01]  /*14d0*/  STS [R22+0x400], R35 ;  /* 0x0004002316007388 */ /* 0x0001e20000000800 */
[----:B------:R-:W-:Y:S01]  /*14e0*/  FSETP.GEU.AND P6, PT, R30, RZ, PT ;  /* 0x000000ff1e00720b */ /* 0x000fe20003fce000 */
[----:B------:R-:W-:Y:S01]  /*14f0*/  FFMA R16, R16, R25, R20 ;  /* 0x0000001910107223 */ /* 0x000fe20000000014 */
[----:B------:R-:W-:Y:S01]  /*1500*/  LOP3.LUT R20, R14, 0x180, RZ, 0xfc, !PT ;  /* 0x000001800e147812 */ /* 0x000fe200078efcff */
[----:B------:R1:W2:Y:S01]  /*1510*/  @!P0 LDG.E.EL.128 R4, desc[UR6][R46.64] ;  /* 0x000000062e048981 */ /* 0x0002a2000c2e1d00 */
[----:B------:R-:W-:-:S02]  /*1520*/  FSEL R48, R30, RZ, P6 ;  /* 0x000000ff1e307208 */ /* 0x000fc40003000000 */
[----:B------:R-:W-:Y:S02]  /*1530*/  FSETP.GTU.AND P6, PT, R35, RZ, PT ;  /* 0x000000ff2300720b */ /* 0x000fe40003fcc000 */
[C---:B------:R-:W-:Y:S02]  /*1540*/  LOP3.LUT R27, R14.reuse, 0x240, RZ, 0xfc, !PT ;  /* 0x000002400e1b7812 */ /* 0x040fe400078efcff */
[C---:B------:R-:W-:Y:S02]  /*1550*/  LOP3.LUT R39, R14.reuse, 0x300, RZ, 0xfc, !PT ;  /* 0x000003000e277812 */ /* 0x040fe400078efcff */
[C---:B------:R-:W-:Y:S02]  /*1560*/  LOP3.LUT R25, R14.reuse, 0x340, RZ, 0xfc, !PT ;  /* 0x000003400e197812 */ /* 0x040fe400078efcff */
[C---:B------:R-:W-:Y:S02]  /*1570*/  LOP3.LUT R37, R14.reuse, 0x380, RZ, 0xfc, !PT ;  /* 0x000003800e257812 */ /* 0x040fe400078efcff */
[----:B0-----:R-:W-:-:S02]  /*1580*/  LOP3.LUT R35, R14, 0x3c0, RZ, 0xfc, !PT ;  /* 0x000003c00e237812 */ /* 0x001fc400078efcff */
[----:B-1----:R-:W-:Y:S02]  /*1590*/  LEA.HI R47, R20, UR4, RZ, 0x1c ;  /* 0x00000004142f7c11 */ /* 0x002fe4000f8fe0ff */
[----:B------:R-:W-:Y:S02]  /*15a0*/  LEA.HI R27, R27, UR4, RZ, 0x1c ;  /* 0x000000041b1b7c11 */ /* 0x000fe4000f8fe0ff */
[----:B------:R-:W-:Y:S02]  /*15b0*/  LEA.HI R39, R39, UR4, RZ, 0x1c ;  /* 0x0000000427277c11 */ /* 0x000fe4000f8fe0ff */
[----:B------:R-:W-:Y:S02]  /*15c0*/  LEA.HI R25, R25, UR4, RZ, 0x1c ;  /* 0x0000000419197c11 */ /* 0x000fe4000f8fe0ff */
[----:B------:R-:W-:Y:S02]  /*15d0*/  LEA.HI R37, R37, UR4, RZ, 0x1c ;  /* 0x0000000425257c11 */ /* 0x000fe4000f8fe0ff */
[----:B------:R-:W-:Y:S01]  /*15e0*/  LEA.HI R35, R35, UR4, RZ, 0x1c ;  /* 0x0000000423237c11 */ /* 0x000fe2000f8fe0ff */
[----:B------:R-:W-:Y:S01]  /*15f0*/  @!P5 FMUL R9, R9, 16777216 ;  /* 0x4b8000000909d820 */ /* 0x000fe20000400000 */
[----:B------:R-:W-:Y:S01]  /*1600*/  @!P5 FMUL R24, R24, 16777216 ;  /* 0x4b8000001818d820 */ /* 0x000fe20000400000 */
[----:B------:R-:W-:Y:S01]  /*1610*/  FSETP.GTU.AND P4, PT, R26, RZ, PT ;  /* 0x000000ff1a00720b */ /* 0x000fe20003f8c000 */
[----:B------:R-:W-:Y:S01]  /*1620*/  IMAD R14, R12, 0x4, R51 ;  /* 0x000000040c0e7824 */ /* 0x000fe200078e0233 */
[----:B------:R-:W-:Y:S01]  /*1630*/  FSETP.GTU.AND P5, PT, R36, RZ, PT ;  /* 0x000000ff2400720b */ /* 0x000fe20003fac000 */
[C---:B------:R-:W-:Y:S01]  /*1640*/  IMAD R47, R12.reuse, 0x4, R47 ;  /* 0x000000040c2f7824 */ /* 0x040fe200078e022f */
[----:B------:R-:W-:Y:S01]  /*1650*/  LOP3.LUT R36, R13, 0x800, RZ, 0xfc, !PT ;  /* 0x000008000d247812 */ /* 0x000fe200078efcff */
[----:B------:R-:W-:-:S02]  /*1660*/  IMAD R30, R12, 0x4, R49 ;  /* 0x000000040c1e7824 */ /* 0x000fc400078e0231 */
[C---:B------:R-:W-:Y:S02]  /*1670*/  IMAD R27, R12.reuse, 0x4, R27 ;  /* 0x000000040c1b7824 */ /* 0x040fe400078e021b */
[C---:B------:R-:W-:Y:S02]  /*1680*/  IMAD R20, R12.reuse, 0x4, R41 ;  /* 0x000000040c147824 */ /* 0x040fe400078e0229 */
[C---:B------:R-:W-:Y:S02]  /*1690*/  IMAD R22, R12.reuse, 0x4, R39 ;  /* 0x000000040c167824 */ /* 0x040fe400078e0227 */
[C---:B------:R-:W-:Y:S02]  /*16a0*/  IMAD R25, R12.reuse, 0x4, R25 ;  /* 0x000000040c197824 */ /* 0x040fe400078e0219 */
[C---:B------:R-:W-:Y:S01]  /*16b0*/  IMAD R26, R12.reuse, 0x4, R37 ;  /* 0x000000040c1a7824 */ /* 0x040fe200078e0225 */
[C---:B------:R-:W-:Y:S01]  /*16c0*/  LOP3.LUT R37, R13.reuse, 0xc00, RZ, 0xfc, !PT ;  /* 0x00000c000d257812 */ /* 0x040fe200078efcff */
[----:B------:R-:W-:Y:S01]  /*16d0*/  IMAD R35, R12, 0x4, R35 ;  /* 0x000000040c237824 */ /* 0x000fe200078e0223 */
[----:B------:R-:W-:-:S02]  /*16e0*/  LOP3.LUT R12, R13, 0x400, RZ, 0xfc, !PT ;  /* 0x000004000d0c7812 */ /* 0x000fc400078efcff */
[----:B------:R-:W-:Y:S02]  /*16f0*/  SHF.R.U32.HI R36, RZ, 0x4, R36 ;  /* 0x00000004ff247819 */ /* 0x000fe40000011624 */
[----:B------:R-:W-:Y:S02]  /*1700*/  SHF.R.U32.HI R12, RZ, 0x4, R12 ;  /* 0x00000004ff0c7819 */ /* 0x000fe4000001160c */
[----:B------:R-:W-:Y:S02]  /*1710*/  SHF.R.U32.HI R37, RZ, 0x4, R37 ;  /* 0x00000004ff257819 */ /* 0x000fe40000011625 */
[----:B------:R-:W-:Y:S02]  /*1720*/  LOP3.LUT R12, R12, 0x7c, RZ, 0xc0, !PT ;  /* 0x0000007c0c0c7812 */ /* 0x000fe400078ec0ff */
[----:B------:R-:W-:Y:S02]  /*1730*/  LOP3.LUT R36, R36, 0xbc, RZ, 0xc0, !PT ;  /* 0x000000bc24247812 */ /* 0x000fe400078ec0ff */
[----:B------:R-:W-:Y:S01]  /*1740*/  LOP3.LUT R37, R37, 0xfc, RZ, 0xc0, !PT ;  /* 0x000000fc25257812 */ /* 0x000fe200078ec0ff */
[----:B------:R0:W-:Y:S01]  /*1750*/  STS [R14+0x500], R15 ;  /* 0x0005000f0e007388 */ /* 0x0001e20000000800 */
[----:B------:R-:W-:-:S02]  /*1760*/  VIADD R12, R12, UR4 ;  /* 0x000000040c0c7c36 */ /* 0x000fc40008000000 */
[----:B------:R-:W-:Y:S02]  /*1770*/  VIADD R36, R36, UR4 ;  /* 0x0000000424247c36 */ /* 0x000fe40008000000 */
[----:B------:R-:W-:Y:S02]  /*1780*/  IMAD R46, R13, 0x4, R32 ;  /* 0x000000040d2e7824 */ /* 0x000fe400078e0220 */
[----:B0-----:R-:W-:Y:S01]  /*1790*/  VIADD R14, R37, UR4 ;  /* 0x00000004250e7c36 */ /* 0x001fe20008000000 */
[----:B------:R-:W-:Y:S01]  /*17a0*/  SEL R37, RZ, 0x1, P5 ;  /* 0x00000001ff257807 */ /* 0x000fe20002800000 */
[----:B------:R-:W-:Y:S01]  /*17b0*/  IMAD R38, R13, 0x4, R36 ;  /* 0x000000040d267824 */ /* 0x000fe200078e0224 */
[----:B------:R-:W-:Y:S01]  /*17c0*/  FSETP.GTU.AND P5, PT, R15, RZ, PT ;  /* 0x000000ff0f00720b */ /* 0x000fe20003fac000 */
[C---:B------:R-:W-:Y:S01]  /*17d0*/  IMAD R39, R13.reuse, 0x4, R12 ;  /* 0x000000040d277824 */ /* 0x040fe200078e020c */
[----:B------:R-:W-:Y:S01]  /*17e0*/  FSETP.GTU.AND P3, PT, R40, RZ, PT ;  /* 0x000000ff2800720b */ /* 0x000fe20003f6c000 */
[----:B------:R-:W-:Y:S01]  /*17f0*/  IMAD R36, R13, 0x4, R14 ;  /* 0x000000040d247824 */ /* 0x000fe200078e020e */
[----:B------:R-:W3:Y:S01]  /*1800*/  LDG.E.EL.128 R40, desc[UR6][R42.64] ;  /* 0x000000062a287981 */ /* 0x000ee2000c2e1d00 */
[----:B------:R-:W0:Y:S08]  /*1810*/  MUFU.RCP R50, R3 ;  /* 0x0000000300327308 */ /* 0x000e300000001000 */
[----:B------:R-:W1:Y:S01]  /*1820*/  MUFU.RCP R8, R8 ;  /* 0x0000000800087308 */ /* 0x000e620000001000 */
[----:B------:R-:W2:Y:S07]  /*1830*/  LDG.E.EL.128 R12, desc[UR6][R44.64] ;  /* 0x000000062c0c7981 */ /* 0x000eae000c2e1d00 */
[----:B------:R-:W4:Y:S01]  /*1840*/  MUFU.RCP R9, R9 ;  /* 0x0000000900097308 */ /* 0x000f220000001000 */
[----:B------:R5:W-:Y:S01]  /*1850*/  STS [R47+0x600], R48 ;  /* 0x000600302f007388 */ /* 0x000be20000000800 */
[----:B------:R-:W-:Y:S01]  /*1860*/  SEL R32, RZ, 0x1, P4 ;  /* 0x00000001ff207807 */ /* 0x000fe20002000000 */
[----:B------:R-:W-:Y:S01]  /*1870*/  ULDC.64 UR4, c[0x0][0x240] ;  /* 0x0000900000047ab9 */ /* 0x000fe20000000a00 */
[----:B--2---:R-:W-:Y:S01]  /*1880*/  FADD R15, -R15, R7 ;  /* 0x000000070f0f7221 */ /* 0x004fe20000000100 */
[----:B------:R-:W-:Y:S01]  /*1890*/  FADD R14, -R14, R6 ;  /* 0x000000060e0e7221 */ /* 0x000fe20000000100 */
[----:B------:R-:W-:Y:S01]  /*18a0*/  FADD R13, -R13, R5 ;  /* 0x000000050d0d7221 */ /* 0x000fe20000000100 */
[----:B------:R-:W-:-:S02]  /*18b0*/  FADD R12, -R12, R4 ;  /* 0x000000040c0c7221 */ /* 0x000fc40000000100 */
[----:B------:R2:W3:Y:S01]  /*18c0*/  LDG.E.EL.128 R4, desc[UR6][R28.64] ;  /* 0x000000061c047981 */ /* 0x0004e2000c2e1d00 */
[----:B-----5:R-:W5:Y:S01]  /*18d0*/  MUFU.RCP R47, R10 ;  /* 0x0000000a002f7308 */ /* 0x020f620000001000 */
[----:B0-----:R-:W-:Y:S01]  /*18e0*/  FMUL R45, R50, R11 ;  /* 0x0000000b322d7220 */ /* 0x001fe20000400000 */
[----:B-1----:R-:W-:Y:S01]  /*18f0*/  FMUL R44, R8, R23 ;  /* 0x00000017082c7220 */ /* 0x002fe20000400000 */
[----:B----4-:R-:W-:Y:S01]  /*1900*/  FMUL R23, R9, R24 ;  /* 0x0000001809177220 */ /* 0x010fe20000400000 */
[----:B------:R-:W-:Y:S01]  /*1910*/  SEL R24, RZ, 0x1, P2 ;  /* 0x00000001ff187807 */ /* 0x000fe20001000000 */
[----:B------:R-:W-:Y:S01]  /*1920*/  FMUL R45, R45, R12 ;  /* 0x0000000c2d2d7220 */ /* 0x000fe20000400000 */
[----:B------:R-:W-:Y:S02]  /*1930*/  FSETP.GEU.AND P2, PT, R16, RZ, PT ;  /* 0x000000ff1000720b */ /* 0x000fe40003f4e000 */
[----:B------:R-:W-:Y:S02]  /*1940*/  SEL R11, RZ, 0x1, P3 ;  /* 0x00000001ff0b7807 */ /* 0x000fe40001800000 */
[----:B------:R-:W-:-:S02]  /*1950*/  FSETP.GEU.AND P3, PT, R31, RZ, PT ;  /* 0x000000ff1f00720b */ /* 0x000fc40003f6e000 */
[----:B------:R-:W-:Y:S01]  /*1960*/  FSEL R3, R16, RZ, P2 ;  /* 0x000000ff10037208 */ /* 0x000fe20001000000 */
[----:B------:R-:W-:Y:S01]  /*1970*/  FMUL R23, R23, R14 ;  /* 0x0000000e17177220 */ /* 0x000fe20000400000 */
[----:B------:R-:W-:Y:S01]  /*1980*/  FSETP.GEU.AND P2, PT, R18, RZ, PT ;  /* 0x000000ff1200720b */ /* 0x000fe20003f4e000 */
[----:B-----5:R-:W-:Y:S01]  /*1990*/  FMUL R34, R47, R34 ;  /* 0x000000222f227220 */ /* 0x020fe20000400000 */
[----:B------:R-:W-:Y:S01]  /*19a0*/  FSEL R12, R31, RZ, P3 ;  /* 0x000000ff1f0c7208 */ /* 0x000fe20001800000 */
[----:B------:R-:W-:Y:S01]  /*19b0*/  FMUL R44, R44, R13 ;  /* 0x0000000d2c2c7220 */ /* 0x000fe20000400000 */
[C---:B------:R-:W-:Y:S02]  /*19c0*/  FSETP.GEU.AND P3, PT, R17.reuse, RZ, PT ;  /* 0x000000ff1100720b */ /* 0x040fe40003f6e000 */
[----:B--2---:R-:W-:Y:S01]  /*19d0*/  FSEL R29, R18, RZ, P2 ;  /* 0x000000ff121d7208 */ /* 0x004fe20001000000 */
[----:B------:R-:W-:Y:S01]  /*19e0*/  FMUL R34, R34, R15 ;  /* 0x0000000f22227220 */ /* 0x000fe20000400000 */
[----:B------:R-:W-:-:S02]  /*19f0*/  FSEL R8, R17, RZ, P3 ;  /* 0x000000ff11087208 */ /* 0x000fc40001800000 */
[C---:B------:R-:W-:Y:S02]  /*1a00*/  FSETP.GEU.AND P3, PT, R19.reuse, RZ, PT ;  /* 0x000000ff1300720b */ /* 0x040fe40003f6e000 */
[----:B------:R-:W-:Y:S02]  /*1a10*/  PRMT R11, R24, 0x3340, R11 ;  /* 0x00003340180b7816 */ /* 0x000fe4000000000b */
[----:B------:R-:W-:Y:S01]  /*1a20*/  FSEL R24, R19, RZ, P3 ;  /* 0x000000ff13187208 */ /* 0x000fe20001800000 */
[----:B------:R-:W-:Y:S04]  /*1a30*/  STS [R33+0x700], R12 ;  /* 0x0007000c21007388 */ /* 0x000fe80000000800 */
[----:B------:R-:W-:Y:S04]  /*1a40*/  STS [R30+0x800], R3 ;  /* 0x000800031e007388 */ /* 0x000fe80000000800 */
[----:B------:R0:W-:Y:S04]  /*1a50*/  STS [R27+0x900], R8 ;  /* 0x000900081b007388 */ /* 0x0001e80000000800 */
[----:B------:R-:W-:Y:S04]  /*1a60*/  STS [R20+0xa00], R29 ;  /* 0x000a001d14007388 */ /* 0x000fe80000000800 */
[----:B------:R-:W-:Y:S01]  /*1a70*/  STS [R21+0xb00], R24 ;  /* 0x000b001815007388 */ /* 0x000fe20000000800 */
[----:B------:R-:W-:-:S04]  /*1a80*/  FSETP.GTU.AND P4, PT, R48, RZ, PT ;  /* 0x000000ff3000720b */ /* 0x000fc80003f8c000 */
[----:B0-----:R-:W-:Y:S02]  /*1a90*/  SEL R27, RZ, 0x1, P4 ;  /* 0x00000001ff1b7807 */ /* 0x001fe40002000000 */
[----:B------:R-:W-:Y:S02]  /*1aa0*/  SEL R30, RZ, 0x1, P6 ;  /* 0x00000001ff1e7807 */ /* 0x000fe40003000000 */
[----:B------:R-:W-:Y:S01]  /*1ab0*/  PRMT R32, R32, 0x3340, R37 ;  /* 0x0000334020207816 */ /* 0x000fe20000000025 */
[----:B---3--:R-:W-:Y:S01]  /*1ac0*/  FFMA R4, R40, R45, R4 ;  /* 0x0000002d28047223 */ /* 0x008fe20000000004 */
[----:B------:R-:W-:Y:S01]  /*1ad0*/  FFMA R6, R42, R23, R6 ;  /* 0x000000172a067223 */ /* 0x000fe20000000006 */
[----:B------:R-:W-:-:S03]  /*1ae0*/  FFMA R5, R41, R44, R5 ;  /* 0x0000002c29057223 */ /* 0x000fc60000000005 */
[----:B------:R-:W-:Y:S01]  /*1af0*/  FSETP.GEU.AND P2, PT, R4, RZ, PT ;  /* 0x000000ff0400720b */ /* 0x000fe20003f4e000 */
[----:B------:R-:W-:-:S03]  /*1b00*/  FFMA R7, R43, R34, R7 ;  /* 0x000000222b077223 */ /* 0x000fc60000000007 */
[----:B------:R-:W-:Y:S02]  /*1b10*/  FSEL R9, R4, RZ, P2 ;  /* 0x000000ff04097208 */ /* 0x000fe40001000000 */
[C---:B------:R-:W-:Y:S02]  /*1b20*/  FSETP.GEU.AND P2, PT, R6.reuse, RZ, PT ;  /* 0x000000ff0600720b */ /* 0x040fe40003f4e000 */
[----:B------:R-:W-:Y:S02]  /*1b30*/  FSETP.GEU.AND P3, PT, R5, RZ, PT ;  /* 0x000000ff0500720b */ /* 0x000fe40003f6e000 */
[----:B------:R-:W-:Y:S02]  /*1b40*/  FSEL R31, R6, RZ, P2 ;  /* 0x000000ff061f7208 */ /* 0x000fe40001000000 */
[----:B------:R-:W-:Y:S02]  /*1b50*/  FSETP.GEU.AND P2, PT, R7, RZ, PT ;  /* 0x000000ff0700720b */ /* 0x000fe40003f4e000 */
[----:B------:R-:W-:-:S02]  /*1b60*/  FSEL R10, R5, RZ, P3 ;  /* 0x000000ff050a7208 */ /* 0x000fc40001800000 */
[----:B------:R-:W-:Y:S01]  /*1b70*/  FSEL R28, R7, RZ, P2 ;  /* 0x000000ff071c7208 */ /* 0x000fe20001000000 */
[----:B------:R-:W-:Y:S04]  /*1b80*/  STS [R22+0xc00], R9 ;  /* 0x000c000916007388 */ /* 0x000fe80000000800 */
[----:B------:R-:W-:Y:S04]  /*1b90*/  STS [R25+0xd00], R10 ;  /* 0x000d000a19007388 */ /* 0x000fe80000000800 */
[----:B------:R0:W-:Y:S04]  /*1ba0*/  STS [R26+0xe00], R31 ;  /* 0x000e001f1a007388 */ /* 0x0001e80000000800 */
[----:B------:R1:W-:Y:S01]  /*1bb0*/  STS [R35+0xf00], R28 ;  /* 0x000f001c23007388 */ /* 0x0003e20000000800 */
[----:B------:R-:W-:Y:S01]  /*1bc0*/  BAR.SYNC.DEFER_BLOCKING 0x0 ;  /* 0x0000000000007b1d */ /* 0x000fe20000010000 */
[----:B------:R-:W-:-:S04]  /*1bd0*/  FSETP.GTU.AND P3, PT, R12, RZ, PT ;  /* 0x000000ff0c00720b */ /* 0x000fc80003f6c000 */
[----:B0-----:R-:W-:Y:S02]  /*1be0*/  SEL R26, RZ, 0x1, P3 ;  /* 0x00000001ff1a7807 */ /* 0x001fe40001800000 */
[----:B------:R-:W-:Y:S02]  /*1bf0*/  FSETP.GTU.AND P3, PT, R24, RZ, PT ;  /* 0x000000ff1800720b */ /* 0x000fe40003f6c000 */
[----:B------:R-:W0:Y:S01]  /*1c00*/  LDC.64 R24, c[0x0][0x238] ;  /* 0x00008e00ff187b82 */ /* 0x000e220000000a00 */
[----:B------:R-:W-:Y:S04]  /*1c10*/  LDS R4, [R46] ;  /* 0x000000002e047984 */ /* 0x000fe80000000800 */
[----:B------:R-:W-:Y:S04]  /*1c20*/  LDS R5, [R46+0x4] ;  /* 0x000004002e057984 */ /* 0x000fe80000000800 */
[----:B------:R-:W-:Y:S04]  /*1c30*/  LDS R6, [R46+0x8] ;  /* 0x000008002e067984 */ /* 0x000fe80000000800 */
[----:B------:R-:W2:Y:S04]  /*1c40*/  LDS R7, [R46+0xc] ;  /* 0x00000c002e077984 */ /* 0x000ea80000000800 */
[----:B------:R-:W-:Y:S04]  /*1c50*/  LDS R12, [R39+0x1000] ;  /* 0x00100000270c7984 */ /* 0x000fe80000000800 */
[----:B------:R-:W-:Y:S04]  /*1c60*/  LDS R13, [R39+0x1004] ;  /* 0x00100400270d7984 */ /* 0x000fe80000000800 */
[----:B------:R-:W-:Y:S04]  /*1c70*/  LDS R14, [R39+0x1008] ;  /* 0x00100800270e7984 */ /* 0x000fe80000000800 */
[----:B------:R-:W3:Y:S04]  /*1c80*/  LDS R15, [R39+0x100c] ;  /* 0x00100c00270f7984 */ /* 0x000ee80000000800 */
[----:B------:R-:W-:Y:S04]  /*1c90*/  LDS R16, [R38+0x2000] ;  /* 0x0020000026107984 */ /* 0x000fe80000000800 */
[----:B------:R-:W-:Y:S04]  /*1ca0*/  LDS R17, [R38+0x2004] ;  /* 0x0020040026117984 */ /* 0x000fe80000000800 */
[----:B------:R-:W-:Y:S04]  /*1cb0*/  LDS R18, [R38+0x2008] ;  /* 0x0020080026127984 */ /* 0x000fe80000000800 */
[----:B------:R-:W4:Y:S04]  /*1cc0*/  LDS R19, [R38+0x200c] ;  /* 0x00200c0026137984 */ /* 0x000f280000000800 */
[----:B------:R-:W-:Y:S04]  /*1cd0*/  LDS R20, [R36+0x3000] ;  /* 0x0030000024147984 */ /* 0x000fe80000000800 */
[----:B------:R-:W-:Y:S04]  /*1ce0*/  LDS R21, [R36+0x3004] ;  /* 0x0030040024157984 */ /* 0x000fe80000000800 */
[----:B------:R-:W-:Y:S04]  /*1cf0*/  LDS R22, [R36+0x3008] ;  /* 0x0030080024167984 */ /* 0x000fe80000000800 */
[----:B------:R-:W5:Y:S01]  /*1d00*/  LDS R23, [R36+0x300c] ;  /* 0x00300c0024177984 */ /* 0x000f620000000800 */
[----:B------:R-:W-:-:S02]  /*1d10*/  FSETP.GTU.AND P2, PT, R29, RZ, PT ;  /* 0x000000ff1d00720b */ /* 0x000fc40003f4c000 */
[----:B------:R-:W-:Y:S02]  /*1d20*/  SEL R29, RZ, 0x1, P5 ;  /* 0x00000001ff1d7807 */ /* 0x000fe40002800000 */
[----:B------:R-:W-:Y:S02]  /*1d30*/  SEL R33, RZ, 0x1, P3 ;  /* 0x00000001ff217807 */ /* 0x000fe40001800000 */
[----:B------:R-:W-:Y:S02]  /*1d40*/  SEL R34, RZ, 0x1, P2 ;  /* 0x00000001ff227807 */ /* 0x000fe40001000000 */
[----:B------:R-:W-:Y:S02]  /*1d50*/  FSETP.GTU.AND P2, PT, R3, RZ, PT ;  /* 0x000000ff0300720b */ /* 0x000fe40003f4c000 */
[----:B------:R-:W-:Y:S02]  /*1d60*/  FSETP.GTU.AND P3, PT, R8, RZ, PT ;  /* 0x000000ff0800720b */ /* 0x000fe40003f6c000 */
[----:B------:R-:W-:-:S02]  /*1d70*/  FSETP.GTU.AND P5, PT, R28, RZ, PT ;  /* 0x000000ff1c00720b */ /* 0x000fc40003fac000 */
[----:B------:R-:W-:Y:S02]  /*1d80*/  FSETP.GTU.AND P4, PT, R31, RZ, PT ;  /* 0x000000ff1f00720b */ /* 0x000fe40003f8c000 */
[----:B------:R-:W-:Y:S02]  /*1d90*/  SEL R31, RZ, 0x1, P3 ;  /* 0x00000001ff1f7807 */ /* 0x000fe40001800000 */
[----:B------:R-:W-:Y:S02]  /*1da0*/  SEL R8, RZ, 0x1, P2 ;  /* 0x00000001ff087807 */ /* 0x000fe40001000000 */
[----:B------:R-:W-:Y:S02]  /*1db0*/  SEL R3, RZ, 0x1, P5 ;  /* 0x00000001ff037807 */ /* 0x000fe40002800000 */
[----:B-1----:R-:W-:Y:S02]  /*1dc0*/  SEL R28, RZ, 0x1, P4 ;  /* 0x00000001ff1c7807 */ /* 0x002fe40002000000 */
[----:B------:R-:W-:-:S02]  /*1dd0*/  FSETP.GTU.AND P3, PT, R10, RZ, PT ;  /* 0x000000ff0a00720b */ /* 0x000fc40003f6c000 */
[----:B------:R-:W-:Y:S02]  /*1de0*/  FSETP.GTU.AND P2, PT, R9, RZ, PT ;  /* 0x000000ff0900720b */ /* 0x000fe40003f4c000 */
[----:B------:R-:W-:Y:S02]  /*1df0*/  PRMT R31, R8, 0x3340, R31 ;  /* 0x00003340081f7816 */ /* 0x000fe4000000001f */
[----:B------:R-:W-:Y:S02]  /*1e00*/  PRMT R10, R28, 0x3340, R3 ;  /* 0x000033401c0a7816 */ /* 0x000fe40000000003 */
[----:B------:R-:W-:Y:S02]  /*1e10*/  SEL R3, RZ, 0x1, P3 ;  /* 0x00000001ff037807 */ /* 0x000fe40001800000 */
[----:B------:R-:W-:Y:S01]  /*1e20*/  SEL R8, RZ, 0x1, P2 ;  /* 0x00000001ff087807 */ /* 0x000fe20001000000 */
[----:B------:R-:W-:Y:S01]  /*1e30*/  VIADD R9, R2, 0x400 ;  /* 0x0000040002097836 */ /* 0x000fe20000000000 */
[----:B------:R-:W-:-:S02]  /*1e40*/  PRMT R26, R27, 0x3340, R26 ;  /* 0x000033401b1a7816 */ /* 0x000fc4000000001a */
[----:B------:R-:W-:Y:S01]  /*1e50*/  PRMT R27, R30, 0x3340, R29 ;  /* 0x000033401e1b7816 */ /* 0x000fe2000000001d */
[----:B------:R-:W-:Y:S01]  /*1e60*/  VIADD R29, R2, 0x800 ;  /* 0x00000800021d7836 */ /* 0x000fe20000000000 */
[----:B------:R-:W-:Y:S01]  /*1e70*/  PRMT R30, R34, 0x3340, R33 ;  /* 0x00003340221e7816 */ /* 0x000fe20000000021 */
[----:B------:R-:W-:Y:S01]  /*1e80*/  VIADD R33, R2, 0xc00 ;  /* 0x00000c0002217836 */ /* 0x000fe20000000000 */
[----:B------:R-:W-:Y:S01]  /*1e90*/  PRMT R37, R8, 0x3340, R3 ;  /* 0x0000334008257816 */ /* 0x000fe20000000003 */
[----:B0-----:R-:W-:Y:S01]  /*1ea0*/  IMAD.WIDE R2, R2, 0x4, R24 ;  /* 0x0000000402027825 */ /* 0x001fe200078e0218 */
[----:B------:R-:W-:-:S03]  /*1eb0*/  IADD3 R34, P2, R0, UR4, RZ ;  /* 0x0000000400227c10 */ /* 0x000fc6000ff5e0ff */
[--C-:B------:R-:W-:Y:S01]  /*1ec0*/  IMAD.WIDE R8, R9, 0x4, R24.reuse ;  /* 0x0000000409087825 */ /* 0x100fe200078e0218 */
[----:B--2---:R0:W-:Y:S03]  /*1ed0*/  @!P1 STG.E.128 desc[UR6][R2.64], R4 ;  /* 0x0000000402009986 */ /* 0x0041e6000c101d06 */
[--C-:B------:R-:W-:Y:S01]  /*1ee0*/  IMAD.WIDE R28, R29, 0x4, R24.reuse ;  /* 0x000000041d1c7825 */ /* 0x100fe200078e0218 */
[----:B---3--:R0:W-:Y:S03]  /*1ef0*/  @!P1 STG.E.128 desc[UR6][R8.64], R12 ;  /* 0x0000000c08009986 */ /* 0x0081e6000c101d06 */
[----:B------:R-:W-:Y:S01]  /*1f00*/  IMAD.WIDE R24, R33, 0x4, R24 ;  /* 0x0000000421187825 */ /* 0x000fe200078e0218 */
[----:B----4-:R0:W-:Y:S01]  /*1f10*/  @!P1 STG.E.128 desc[UR6][R28.64], R16 ;  /* 0x000000101c009986 */ /* 0x0101e2000c101d06 */
[----:B------:R-:W-:-:S03]  /*1f20*/  LEA.HI.X.SX32 R35, R0, UR5, 0x1, P2 ;  /* 0x0000000500237c11 */ /* 0x000fc600090f0eff */
[----:B-----5:R0:W-:Y:S01]  /*1f30*/  @!P1 STG.E.128 desc[UR6][R24.64], R20 ;  /* 0x0000001418009986 */ /* 0x0201e2000c101d06 */
[----:B------:R-:W-:Y:S02]  /*1f40*/  PRMT R40, R11, 0x5410, R32 ;  /* 0x000054100b287816 */ /* 0x000fe40000000020 */
[----:B------:R-:W-:Y:S02]  /*1f50*/  PRMT R41, R27, 0x5410, R26 ;  /* 0x000054101b297816 */ /* 0x000fe4000000001a */
[----:B------:R-:W-:Y:S02]  /*1f60*/  PRMT R42, R31, 0x5410, R30 ;  /* 0x000054101f2a7816 */ /* 0x000fe4000000001e */
[----:B------:R-:W-:Y:S01]  /*1f70*/  PRMT R43, R37, 0x5410, R10 ;  /* 0x00005410252b7816 */ /* 0x000fe2000000000a */
[----:B0-----:R-:W-:Y:S06]  /*1f80*/  @P0 EXIT ;  /* 0x000000000000094d */ /* 0x001fec0003800000 */
[----:B------:R-:W-:Y:S01]  /*1f90*/  STG.E.128 desc[UR6][R34.64], R40 ;  /* 0x0000002822007986 */ /* 0x000fe2000c101d06 */
[----:B------:R-:W-:Y:S05]  /*1fa0*/  EXIT ;  /* 0x000000000000794d */ /* 0x000fea0003800000 */
.L_x_0:
[----:B------:R-:W-:-:S00]  /*1fb0*/  BRA `(.L_x_0) ;  /* 0xfffffffc00fc7947 */ /* 0x000fc0000383ffff */
[----:B------:R-:W-:-:S00]  /*1fc0*/  NOP ;  /* 0x0000000000007918 */ /* 0x000fc00000000000 */
        /* <DEDUP_REMOVED lines=11> */
.L_x_1:


//--------------------- .nv.global.init           --------------------------
	.section	.nv.global.init,"aw",@progbits
.nv.global.init:
	.type		_$_str,@object
	.size		_$_str,(_$_str_$_2 - _$_str)
_$_str:
        /*0000*/ 	.byte	0x5f, 0x5f, 0x43, 0x55, 0x44, 0x41, 0x5f, 0x46, 0x54, 0x5a, 0x00
	.type		_$_str_$_2,@object
	.size		_$_str_$_2,(.L_1 - _$_str_$_2)
_$_str_$_2:
        /*000b*/ 	.byte	0x5f, 0x5f, 0x43, 0x55, 0x44, 0x41, 0x5f, 0x50, 0x52, 0x45, 0x43, 0x5f, 0x53, 0x51, 0x52, 0x54
        /*001b*/ 	.byte	0x00
.L_1:


//--------------------- .nv.shared.triton_poi_fused__native_batch_norm_legit_no_training_relu_threshold_backward_6 --------------------------
	.section	.nv.shared.triton_poi_fused__native_batch_norm_legit_no_training_relu_threshold_backward_6,"aw",@nobits
	.sectionflags	@""
	.align	16
	.zero		1024


//--------------------- .nv.constant0.triton_poi_fused__native_batch_norm_legit_no_training_relu_threshold_backward_6 --------------------------
	.section	.nv.constant0.triton_poi_fused__native_batch_norm_legit_no_training_relu_threshold_backward_6,"a",@progbits
	.sectionflags	@""
	.align	4
.nv.constant0.triton_poi_fused__native_batch_norm_legit_no_training_relu_threshold_backward_6:
	.zero		592
